# CuTe-DSL kernel — source=cudnn_frontend_dsl family=gemm_swiglu
# config = {"ab_dtype": "Float16", "c_dtype": "BFloat16", "mma_mn": [64, 256], "cluster_mn": [1, 2]}


// ===== COMPILED SASS (sm_100a) =====

	.target	sm_100a

	.elftype	@"ET_EXEC"


//--------------------- .note.nv.tkinfo           --------------------------
	.section	.note.nv.tkinfo,"",@"SHT_NOTE"
	.sectionflags	@"SHF_NOTE_NV_TKINFO"
	.tkinfo
        /*0018*/ 	.word	0x00000081
        /*0030*/ 	.string	""
        /*0030*/ 	.string	"ptxas"
        /*0030*/ 	.string	"Cuda compilation tools, release 12.9, V12.9.83"
        /*0030*/ 	.string	"Build system must define TOOLS_VERSION_EXTENDED"
        /*0030*/ 	.string	"-O 3 -arch sm_100a "



//--------------------- .note.nv.cuver            --------------------------
	.section	.note.nv.cuver,"",@"SHT_NOTE"
	.sectionflags	@"SHF_NOTE_NV_CUVER"
        /*0018*/ 	.short	0x0001
        /*001a*/ 	.short	0x0064
        /*001c*/ 	.short	0x0001
        /*001e*/ 	.short	0x0000
        /*0020*/ 	.short	0x0001
        /*0022*/ 	.short	0x0000


//--------------------- .nv.info                  --------------------------
	.section	.nv.info,"",@"SHT_CUDA_INFO"
	.align	4


	//----- nvinfo : EIATTR_REGCOUNT
	.align		4
        /*0000*/ 	.byte	0x04, 0x2f
        /*0002*/ 	.short	(.L_4 - .L_3)
	.align		4
.L_3:
        /*0004*/ 	.word	index@(kernel_cutlass_kernel_cudnngemm_swigludense_gemm_persistent_swigluPersistentDenseGemmKernel_object_at__TiledMMA_ThrLayoutVMNK11110000_PermutationMNK____MMAAtom_ThrID10_ShapeMNK6425616_TVL_0)
        /*0008*/ 	.word	0x00000067


	//----- nvinfo : EIATTR_FRAME_SIZE
	.align		4
.L_4:
        /*000c*/ 	.byte	0x04, 0x11
        /*000e*/ 	.short	(.L_6 - .L_5)
	.align		4
.L_5:
        /*0010*/ 	.word	index@($__internal_2_$__cuda_sm10x_tcgen05_guardrail_trap_unallocated_columns_being_dealloced)
        /*0014*/ 	.word	0x00000000


	//----- nvinfo : EIATTR_FRAME_SIZE
	.align		4
.L_6:
        /*0018*/ 	.byte	0x04, 0x11
        /*001a*/ 	.short	(.L_8 - .L_7)
	.align		4
.L_7:
        /*001c*/ 	.word	index@($__internal_1_$__cuda_sm10x_tcgen05_guardrail_trap_phase_invalid_during_alloc)
        /*0020*/ 	.word	0x00000000


	//----- nvinfo : EIATTR_FRAME_SIZE
	.align		4
.L_8:
        /*0024*/ 	.byte	0x04, 0x11
        /*0026*/ 	.short	(.L_10 - .L_9)
	.align		4
.L_9:
        /*0028*/ 	.word	index@($__internal_0_$__cuda_sm10x_tcgen05_guardrail_trap_col_being_dealloced_not_returned_by_alloc)
        /*002c*/ 	.word	0x00000000


	//----- nvinfo : EIATTR_FRAME_SIZE
	.align		4
.L_10:
        /*0030*/ 	.byte	0x04, 0x11
        /*0032*/ 	.short	(.L_12 - .L_11)
	.align		4
.L_11:
        /*0034*/ 	.word	index@(kernel_cutlass_kernel_cudnngemm_swigludense_gemm_persistent_swigluPersistentDenseGemmKernel_object_at__TiledMMA_ThrLayoutVMNK11110000_PermutationMNK____MMAAtom_ThrID10_ShapeMNK6425616_TVL_0)
        /*0038*/ 	.word	0x00000000


	//----- nvinfo : EIATTR_MIN_STACK_SIZE
	.align		4
.L_12:
        /*003c*/ 	.byte	0x04, 0x12
        /*003e*/ 	.short	(.L_14 - .L_13)
	.align		4
.L_13:
        /*0040*/ 	.word	index@(kernel_cutlass_kernel_cudnngemm_swigludense_gemm_persistent_swigluPersistentDenseGemmKernel_object_at__TiledMMA_ThrLayoutVMNK11110000_PermutationMNK____MMAAtom_ThrID10_ShapeMNK6425616_TVL_0)
        /*0044*/ 	.word	0x00000000
.L_14:


//--------------------- .nv.info.kernel_cutlass_kernel_cudnngemm_swigludense_gemm_persistent_swigluPersistentDenseGemmKernel_object_at__TiledMMA_ThrLayoutVMNK11110000_PermutationMNK____MMAAtom_ThrID10_ShapeMNK6425616_TVL_0 --------------------------
	.section	.nv.info.kernel_cutlass_kernel_cudnngemm_swigludense_gemm_persistent_swigluPersistentDenseGemmKernel_object_at__TiledMMA_ThrLayoutVMNK11110000_PermutationMNK____MMAAtom_ThrID10_ShapeMNK6425616_TVL_0,"",@"SHT_CUDA_INFO"
	.sectionflags	@""
	.align	4


	//----- nvinfo : EIATTR_CUDA_API_VERSION
	.align		4
        /*0000*/ 	.byte	0x04, 0x37
        /*0002*/ 	.short	(.L_16 - .L_15)
.L_15:
        /*0004*/ 	.word	0x00000081


	//----- nvinfo : EIATTR_KPARAM_INFO
	.align		4
.L_16:
        /*0008*/ 	.byte	0x04, 0x17
        /*000a*/ 	.short	(.L_18 - .L_17)
.L_17:
        /*000c*/ 	.word	0x00000000
        /*0010*/ 	.short	0x0008
        /*0012*/ 	.short	0x0264
        /*0014*/ 	.byte	0x00, 0xf0, 0x11, 0x00


	//----- nvinfo : EIATTR_KPARAM_INFO
	.align		4
.L_18:
        /*0018*/ 	.byte	0x04, 0x17
        /*001a*/ 	.short	(.L_20 - .L_19)
.L_19:
        /*001c*/ 	.word	0x00000000
        /*0020*/ 	.short	0x0007
        /*0022*/ 	.short	0x0258
        /*0024*/ 	.byte	0x00, 0xf0, 0x31, 0x00


	//----- nvinfo : EIATTR_KPARAM_INFO
	.align		4
.L_20:
        /*0028*/ 	.byte	0x04, 0x17
        /*002a*/ 	.short	(.L_22 - .L_21)
.L_21:
        /*002c*/ 	.word	0x00000000
        /*0030*/ 	.short	0x0006
        /*0032*/ 	.short	0x024c
        /*0034*/ 	.byte	0x00, 0xf0, 0x31, 0x00


	//----- nvinfo : EIATTR_KPARAM_INFO
	.align		4
.L_22:
        /*0038*/ 	.byte	0x04, 0x17
        /*003a*/ 	.short	(.L_24 - .L_23)
.L_23:
        /*003c*/ 	.word	0x00000000
        /*0040*/ 	.short	0x0005
        /*0042*/ 	.short	0x0240
        /*0044*/ 	.byte	0x00, 0xf0, 0x31, 0x00


	//----- nvinfo : EIATTR_KPARAM_INFO
	.align		4
.L_24:
        /*0048*/ 	.byte	0x04, 0x17
        /*004a*/ 	.short	(.L_26 - .L_25)
.L_25:
        /*004c*/ 	.word	0x00000000
        /*0050*/ 	.short	0x0004
        /*0052*/ 	.short	0x01c0
        /*0054*/ 	.byte	0x00, 0xf0, 0x01, 0x02


	//----- nvinfo : EIATTR_KPARAM_INFO
	.align		4
.L_26:
        /*0058*/ 	.byte	0x04, 0x17
        /*005a*/ 	.short	(.L_28 - .L_27)
.L_27:
        /*005c*/ 	.word	0x00000000
        /*0060*/ 	.short	0x0003
        /*0062*/ 	.short	0x0140
        /*0064*/ 	.byte	0x00, 0xf0, 0x01, 0x02


	//----- nvinfo : EIATTR_KPARAM_INFO
	.align		4
.L_28:
        /*0068*/ 	.byte	0x04, 0x17
        /*006a*/ 	.short	(.L_30 - .L_29)
.L_29:
        /*006c*/ 	.word	0x00000000
        /*0070*/ 	.short	0x0002
        /*0072*/ 	.short	0x00c0
        /*0074*/ 	.byte	0x00, 0xf0, 0x01, 0x02


	//----- nvinfo : EIATTR_KPARAM_INFO
	.align		4
.L_30:
        /*0078*/ 	.byte	0x04, 0x17
        /*007a*/ 	.short	(.L_32 - .L_31)
.L_31:
        /*007c*/ 	.word	0x00000000
        /*0080*/ 	.short	0x0001
        /*0082*/ 	.short	0x0040
        /*0084*/ 	.byte	0x00, 0xf0, 0x01, 0x02


	//----- nvinfo : EIATTR_KPARAM_INFO
	.align		4
.L_32:
        /*0088*/ 	.byte	0x04, 0x17
        /*008a*/ 	.short	(.L_34 - .L_33)
.L_33:
        /*008c*/ 	.word	0x00000000
        /*0090*/ 	.short	0x0000
        /*0092*/ 	.short	0x0000
        /*0094*/ 	.byte	0x00, 0xf0, 0x0d, 0x00


	//----- nvinfo : EIATTR_AT_ENTRY_FRAGMENTS
	.align		4
.L_34:
        /*0098*/ 	.byte	0x04, 0x4f
        /*009a*/ 	.short	(.L_36 - .L_35)


	//   ....[0]....
.L_35:
        /*009c*/ 	.word	0x00000004


	//----- nvinfo : EIATTR_RESERVED_SMEM_USED
	.align		4
.L_36:
        /*00a0*/ 	.byte	0x01, 0x41
	.zero		2


	//----- nvinfo : EIATTR_SPARSE_MMA_MASK
	.align		4
        /*00a4*/ 	.byte	0x03, 0x50
        /*00a6*/ 	.short	0x0000


	//----- nvinfo : EIATTR_TCGEN05_1CTA_USED
	.align		4
        /*00a8*/ 	.byte	0x01, 0x51
	.zero		2


	//----- nvinfo : EIATTR_MAXREG_COUNT
	.align		4
        /*00ac*/ 	.byte	0x03, 0x1b
        /*00ae*/ 	.short	0x00ff


	//----- nvinfo : EIATTR_NUM_BARRIERS
	.align		4
        /*00b0*/ 	.byte	0x02, 0x4c
        /*00b2*/ 	.byte	0x03
	.zero		1


	//----- nvinfo : EIATTR_INT_WARP_WIDE_INSTR_OFFSETS
	.align		4
        /*00b4*/ 	.byte	0x04, 0x31
        /*00b6*/ 	.short	(.L_38 - .L_37)


	//   ....[0]....
.L_37:
        /*00b8*/ 	.word	0x00003f00


	//   ....[1]....
        /*00bc*/ 	.word	0x00003f40


	//----- nvinfo : EIATTR_COOP_GROUP_MASK_REGIDS
	.align		4
.L_38:
        /*00c0*/ 	.byte	0x04, 0x29
        /*00c2*/ 	.short	(.L_40 - .L_39)


	//   ....[0]....
.L_39:
        /*00c4*/ 	.word	0xffffffff


	//   ....[1]....
        /*00c8*/ 	.word	0xffffffff


	//   ....[2]....
        /*00cc*/ 	.word	0xffffffff


	//   ....[3]....
        /*00d0*/ 	.word	0xffffffff


	//   ....[4]....
        /*00d4*/ 	.word	0xffffffff


	//   ....[5]....
        /*00d8*/ 	.word	0xffffffff


	//   ....[6]....
        /*00dc*/ 	.word	0xffffffff


	//----- nvinfo : EIATTR_COOP_GROUP_INSTR_OFFSETS
	.align		4
.L_40:
        /*00e0*/ 	.byte	0x04, 0x28
        /*00e2*/ 	.short	(.L_42 - .L_41)


	//   ....[0]....
.L_41:
        /*00e4*/ 	.word	0x000003b0


	//   ....[1]....
        /*00e8*/ 	.word	0x00000560


	//   ....[2]....
        /*00ec*/ 	.word	0x00000600


	//   ....[3]....
        /*00f0*/ 	.word	0x00001850


	//   ....[4]....
        /*00f4*/ 	.word	0x00001b10


	//   ....[5]....
        /*00f8*/ 	.word	0x00003d90


	//   ....[6]....
        /*00fc*/ 	.word	0x00003ff0


	//----- nvinfo : EIATTR_VRC_CTA_INIT_COUNT
	.align		4
.L_42:
        /*0100*/ 	.byte	0x02, 0x4a
        /*0102*/ 	.byte	0x80
	.zero		1


	//----- nvinfo : EIATTR_MBARRIER_INSTR_OFFSETS
	.align		4
        /*0104*/ 	.byte	0x04, 0x39
        /*0106*/ 	.short	(.L_44 - .L_43)


	//   ....[0]....
.L_43:
        /*0108*/ 	.word	0x000002e0
        /*010c*/ 	.word	0x000000ff
        /*0110*/ 	.word	0x00000000
        /*0114*/ 	.short	0x0100
        /*0116*/ 	.byte	0x06
	.zero		1


	//   ....[1]....
        /*0118*/ 	.word	0x000002f0
        /*011c*/ 	.word	0x000000ff
        /*0120*/ 	.word	0x00000008
        /*0124*/ 	.short	0x0100
        /*0126*/ 	.byte	0x06
	.zero		1


	//   ....[2]....
        /*0128*/ 	.word	0x00000300
        /*012c*/ 	.word	0x000000ff
        /*0130*/ 	.word	0x00000010
        /*0134*/ 	.short	0x0100
        /*0136*/ 	.byte	0x06
	.zero		1


	//   ....[3]....
        /*0138*/ 	.word	0x00000310
        /*013c*/ 	.word	0x000000ff
        /*0140*/ 	.word	0x00000018
        /*0144*/ 	.short	0x0100
        /*0146*/ 	.byte	0x06
	.zero		1


	//   ....[4]....
        /*0148*/ 	.word	0x00000320
        /*014c*/ 	.word	0x000000ff
        /*0150*/ 	.word	0x00000020
        /*0154*/ 	.short	0x0100
        /*0156*/ 	.byte	0x06
	.zero		1


	//   ....[5]....
        /*0158*/ 	.word	0x00000330
        /*015c*/ 	.word	0x000000ff
        /*0160*/ 	.word	0x00000028
        /*0164*/ 	.short	0x0100
        /*0166*/ 	.byte	0x06
	.zero		1


	//   ....[6]....
        /*0168*/ 	.word	0x00000340
        /*016c*/ 	.word	0x000000ff
        /*0170*/ 	.word	0x00000030
        /*0174*/ 	.short	0x0100
        /*0176*/ 	.byte	0x06
	.zero		1


	//   ....[7]....
        /*0178*/ 	.word	0x00000350
        /*017c*/ 	.word	0x000000ff
        /*0180*/ 	.word	0x00000038
        /*0184*/ 	.short	0x0100
        /*0186*/ 	.byte	0x06
	.zero		1


	//   ....[8]....
        /*0188*/ 	.word	0x000004d0
        /*018c*/ 	.word	0x000000ff
        /*0190*/ 	.word	0x00000040
        /*0194*/ 	.short	0x0100
        /*0196*/ 	.byte	0x07
	.zero		1


	//   ....[9]....
        /*0198*/ 	.word	0x000004e0
        /*019c*/ 	.word	0x000000ff
        /*01a0*/ 	.word	0x00000048
        /*01a4*/ 	.short	0x0100
        /*01a6*/ 	.byte	0x07
	.zero		1


	//   ....[10]....
        /*01a8*/ 	.word	0x000004f0
        /*01ac*/ 	.word	0x000000ff
        /*01b0*/ 	.word	0x00000050
        /*01b4*/ 	.short	0x0100
        /*01b6*/ 	.byte	0x07
	.zero		1


	//   ....[11]....
        /*01b8*/ 	.word	0x00000500
        /*01bc*/ 	.word	0x000000ff
        /*01c0*/ 	.word	0x00000058
        /*01c4*/ 	.short	0x0100
        /*01c6*/ 	.byte	0x07
	.zero		1


	//   ....[12]....
        /*01c8*/ 	.word	0x00000a30
        /*01cc*/ 	.word	0x000000ff
        /*01d0*/ 	.word	0x00000020
        /*01d4*/ 	.short	0x010a
        /*01d6*/ 	.byte	0x05
	.zero		1


	//   ....[13]....
        /*01d8*/ 	.word	0x00000b60
        /*01dc*/ 	.word	0x000000ff
        /*01e0*/ 	.word	0x00000020
        /*01e4*/ 	.short	0x010a
        /*01e6*/ 	.byte	0x09
	.zero		1


	//   ....[14]....
        /*01e8*/ 	.word	0x00000c90
        /*01ec*/ 	.word	0x000000ff
        /*01f0*/ 	.word	0x00000020
        /*01f4*/ 	.short	0x010a
        /*01f6*/ 	.byte	0x1e
	.zero		1


	//   ....[15]....
        /*01f8*/ 	.word	0x00000f90
        /*01fc*/ 	.word	0x000000ff
        /*0200*/ 	.word	0x00000020
        /*0204*/ 	.short	0x010a
        /*0206*/ 	.byte	0x05
	.zero		1


	//   ....[16]....
        /*0208*/ 	.word	0x00001320
        /*020c*/ 	.word	0x000000ff
        /*0210*/ 	.word	0x00000000
        /*0214*/ 	.short	0x010a
        /*0216*/ 	.byte	0x06
	.zero		1


	//   ....[17]....
        /*0218*/ 	.word	0x00001340
        /*021c*/ 	.word	0x000000ff
        /*0220*/ 	.word	0x00000050
        /*0224*/ 	.short	0x010a
        /*0226*/ 	.byte	0x07
	.zero		1


	//   ....[18]....
        /*0228*/ 	.word	0x000014d0
        /*022c*/ 	.word	0x000000ff
        /*0230*/ 	.word	0x00000000
        /*0234*/ 	.short	0x010a
        /*0236*/ 	.byte	0x05
	.zero		1


	//   ....[19]....
        /*0238*/ 	.word	0x00001650
        /*023c*/ 	.word	0x000000ff
        /*0240*/ 	.word	0x00000000
        /*0244*/ 	.short	0x010a
        /*0246*/ 	.byte	0x06
	.zero		1


	//   ....[20]....
        /*0248*/ 	.word	0x000017e0
        /*024c*/ 	.word	0x00000000
        /*0250*/ 	.word	0x00000050
        /*0254*/ 	.short	0x010a
        /*0256*/ 	.byte	0xff
	.zero		1


	//   ....[21]....
        /*0258*/ 	.word	0x00002130
        /*025c*/ 	.word	0x00000000
        /*0260*/ 	.word	0x00000040
        /*0264*/ 	.short	0x010a
        /*0266*/ 	.byte	0xff
	.zero		1


	//   ....[22]....
        /*0268*/ 	.word	0x00003b00
        /*026c*/ 	.word	0x00000000
        /*0270*/ 	.word	0x00000050
        /*0274*/ 	.short	0x0101
        /*0276*/ 	.byte	0xff
	.zero		1


	//   ....[23]....
        /*0278*/ 	.word	0x00004050
        /*027c*/ 	.word	0x00000000
        /*0280*/ 	.word	0x00000020
        /*0284*/ 	.short	0x010a
        /*0286*/ 	.byte	0xff
	.zero		1


	//   ....[24]....
        /*0288*/ 	.word	0x000040d0
        /*028c*/ 	.word	0x00000000
        /*0290*/ 	.word	0x00000020
        /*0294*/ 	.short	0x010a
        /*0296*/ 	.byte	0xff
	.zero		1


	//   ....[25]....
        /*0298*/ 	.word	0x00004140
        /*029c*/ 	.word	0x00000000
        /*02a0*/ 	.word	0x00000050
        /*02a4*/ 	.short	0x010a
        /*02a6*/ 	.byte	0xff
	.zero		1


	//   ....[26]....
        /*02a8*/ 	.word	0x000041c0
        /*02ac*/ 	.word	0x00000000
        /*02b0*/ 	.word	0x00000000
        /*02b4*/ 	.short	0x010a
        /*02b6*/ 	.byte	0xff
	.zero		1


	//   ....[27]....
        /*02b8*/ 	.word	0x00004220
        /*02bc*/ 	.word	0x00000000
        /*02c0*/ 	.word	0x00000050
        /*02c4*/ 	.short	0x010a
        /*02c6*/ 	.byte	0xff
	.zero		1


	//   ....[28]....
        /*02c8*/ 	.word	0x00004280
        /*02cc*/ 	.word	0x00000000
        /*02d0*/ 	.word	0x00000040
        /*02d4*/ 	.short	0x010a
        /*02d6*/ 	.byte	0xff
	.zero		1


	//----- nvinfo : EIATTR_NUM_MBARRIERS
	.align		4
.L_44:
        /*02d8*/ 	.byte	0x03, 0x38
        /*02da*/ 	.short	0x000c


	//----- nvinfo : EIATTR_EXIT_INSTR_OFFSETS
	.align		4
        /*02dc*/ 	.byte	0x04, 0x1c
        /*02de*/ 	.short	(.L_46 - .L_45)


	//   ....[0]....
.L_45:
        /*02e0*/ 	.word	0x00001810


	//   ....[1]....
        /*02e4*/ 	.word	0x00004010


	//----- nvinfo : EIATTR_REQNTID
	.align		4
.L_46:
        /*02e8*/ 	.byte	0x04, 0x10
        /*02ea*/ 	.short	(.L_48 - .L_47)
.L_47:
        /*02ec*/ 	.word	0x000000c0
        /*02f0*/ 	.word	0x00000001
        /*02f4*/ 	.word	0x00000001


	//----- nvinfo : EIATTR_CRS_STACK_SIZE
	.align		4
.L_48:
        /*02f8*/ 	.byte	0x04, 0x1e
        /*02fa*/ 	.short	(.L_50 - .L_49)
.L_49:
        /*02fc*/ 	.word	0x00000000


	//----- nvinfo : EIATTR_CBANK_PARAM_SIZE
	.align		4
.L_50:
        /*0300*/ 	.byte	0x03, 0x19
        /*0302*/ 	.short	0x0268


	//----- nvinfo : EIATTR_PARAM_CBANK
	.align		4
        /*0304*/ 	.byte	0x04, 0x0a
        /*0306*/ 	.short	(.L_52 - .L_51)
	.align		4
.L_51:
        /*0308*/ 	.word	index@(.nv.constant0.kernel_cutlass_kernel_cudnngemm_swigludense_gemm_persistent_swigluPersistentDenseGemmKernel_object_at__TiledMMA_ThrLayoutVMNK11110000_PermutationMNK____MMAAtom_ThrID10_ShapeMNK6425616_TVL_0)
        /*030c*/ 	.short	0x0380
        /*030e*/ 	.short	0x0268


	//----- nvinfo : EIATTR_SW_WAR
	.align		4
.L_52:
        /*0310*/ 	.byte	0x04, 0x36
        /*0312*/ 	.short	(.L_54 - .L_53)
.L_53:
        /*0314*/ 	.word	0x00000008
.L_54:


//--------------------- .nv.compat                --------------------------
	.section	.nv.compat,"",@"SHT_CUDA_COMPAT_INFO"
	.align	4
        /*0000*/ 	.byte	0x02, 0x02, 0x02, 0x00, 0x02, 0x05, 0x05, 0x00, 0x02, 0x03, 0x01, 0x00, 0x02, 0x06, 0x01, 0x00


//--------------------- .nv.callgraph             --------------------------
	.section	.nv.callgraph,"",@"SHT_CUDA_CALLGRAPH"
	.align	4
	.sectionentsize	8
	.align		4
        /*0000*/ 	.word	0x00000000
	.align		4
        /*0004*/ 	.word	0xffffffff
	.align		4
        /*0008*/ 	.word	0x00000000
	.align		4
        /*000c*/ 	.word	0xfffffffe
	.align		4
        /*0010*/ 	.word	0x00000000
	.align		4
        /*0014*/ 	.word	0xfffffffd
	.align		4
        /*0018*/ 	.word	0x00000000
	.align		4
        /*001c*/ 	.word	0xfffffffc


//--------------------- .text.kernel_cutlass_kernel_cudnngemm_swigludense_gemm_persistent_swigluPersistentDenseGemmKernel_object_at__TiledMMA_ThrLayoutVMNK11110000_PermutationMNK____MMAAtom_ThrID10_ShapeMNK6425616_TVL_0 --------------------------
	.section	.text.kernel_cutlass_kernel_cudnngemm_swigludense_gemm_persistent_swigluPersistentDenseGemmKernel_object_at__TiledMMA_ThrLayoutVMNK11110000_PermutationMNK____MMAAtom_ThrID10_ShapeMNK6425616_TVL_0,"ax",@progbits
	.align	128
        .global         kernel_cutlass_kernel_cudnngemm_swigludense_gemm_persistent_swigluPersistentDenseGemmKernel_object_at__TiledMMA_ThrLayoutVMNK11110000_PermutationMNK____MMAAtom_ThrID10_ShapeMNK6425616_TVL_0
        .type           kernel_cutlass_kernel_cudnngemm_swigludense_gemm_persistent_swigluPersistentDenseGemmKernel_object_at__TiledMMA_ThrLayoutVMNK11110000_PermutationMNK____MMAAtom_ThrID10_ShapeMNK6425616_TVL_0,@function
        .size           kernel_cutlass_kernel_cudnngemm_swigludense_gemm_persistent_swigluPersistentDenseGemmKernel_object_at__TiledMMA_ThrLayoutVMNK11110000_PermutationMNK____MMAAtom_ThrID10_ShapeMNK6425616_TVL_0,(.L_x_57 - kernel_cutlass_kernel_cudnngemm_swigludense_gemm_persistent_swigluPersistentDenseGemmKernel_object_at__TiledMMA_ThrLayoutVMNK11110000_PermutationMNK____MMAAtom_ThrID10_ShapeMNK6425616_TVL_0)
        .other          kernel_cutlass_kernel_cudnngemm_swigludense_gemm_persistent_swigluPersistentDenseGemmKernel_object_at__TiledMMA_ThrLayoutVMNK11110000_PermutationMNK____MMAAtom_ThrID10_ShapeMNK6425616_TVL_0,@"STO_CUDA_ENTRY STV_DEFAULT"
kernel_cutlass_kernel_cudnngemm_swigludense_gemm_persistent_swigluPersistentDenseGemmKernel_object_at__TiledMMA_ThrLayoutVMNK11110000_PermutationMNK____MMAAtom_ThrID10_ShapeMNK6425616_TVL_0:
.text.kernel_cutlass_kernel_cudnngemm_swigludense_gemm_persistent_swigluPersistentDenseGemmKernel_object_at__TiledMMA_ThrLayoutVMNK11110000_PermutationMNK____MMAAtom_ThrID10_ShapeMNK6425616_TVL_0:
[----:B------:R-:W1:Y:S01]  /*0000*/  LDC R1, c[0x0][0x37c] ;  /* 0x0000df00ff017b82 */ /* 0x000e620000000800 */
[----:B------:R-:W2:Y:S07]  /*0010*/  S2R R5, SR_TID.X ;  /* 0x0000000000057919 */ /* 0x000eae0000002100 */
[----:B------:R-:W3:Y:S01]  /*0020*/  S2UR UR4, SR_CgaCtaId ;  /* 0x00000000000479c3 */ /* 0x000ee20000008800 */
[----:B------:R-:W4:Y:S01]  /*0030*/  LDCU.U8 UR6, c[0x0][0x382] ;  /* 0x00007040ff0677ac */ /* 0x000f220008000000 */
[----:B------:R-:W5:Y:S01]  /*0040*/  LDCU.U8 UR5, c[0x0][0x381] ;  /* 0x00007020ff0577ac */ /* 0x000f620008000000 */
[----:B------:R-:W2:Y:S01]  /*0050*/  LDCU UR7, c[0x0][0x36c] ;  /* 0x00006d80ff0777ac */ /* 0x000ea20008000800 */
[----:B------:R-:W-:Y:S01]  /*0060*/  UMOV UR21, 0x1 ;  /* 0x0000000100157882 */ /* 0x000fe20000000000 */
[----:B----4-:R-:W-:-:S02]  /*0070*/  ULOP3.LUT UR6, UR6, 0x1, URZ, 0xc0, !UPT ;  /* 0x0000000106067892 */ /* 0x010fc4000f8ec0ff */
[----:B-----5:R-:W-:Y:S02]  /*0080*/  ULOP3.LUT UR5, UR5, 0x1, URZ, 0xc0, !UPT ;  /* 0x0000000105057892 */ /* 0x020fe4000f8ec0ff */
[----:B---3--:R-:W-:Y:S02]  /*0090*/  ULEA.HI UR8, UR4, UR4, URZ, 0x1 ;  /* 0x0000000404087291 */ /* 0x008fe4000f8f08ff */
[----:B--2---:R-:W-:Y:S02]  /*00a0*/  UISETP.EQ.U32.AND UP4, UPT, UR7, 0x1, UPT ;  /* 0x000000010700788c */ /* 0x004fe4000bf82070 */
[----:B------:R-:W-:Y:S01]  /*00b0*/  ULOP3.LUT UR8, UR8, 0xfffffffe, URZ, 0xc0, !UPT ;  /* 0xfffffffe08087892 */ /* 0x000fe2000f8ec0ff */
[----:B------:R-:W-:Y:S01]  /*00c0*/  SHF.R.U32.HI R71, RZ, 0x5, R5 ;  /* 0x00000005ff477819 */ /* 0x000fe20000011605 */
[----:B------:R-:W-:Y:S02]  /*00d0*/  UISETP.NE.U32.AND UP6, UPT, UR6, 0x1, UPT ;  /* 0x000000010600788c */ /* 0x000fe4000bfc5070 */
[----:B------:R-:W-:Y:S01]  /*00e0*/  UIADD3 UR12, UPT, UPT, -UR8, UR4, URZ ;  /* 0x00000004080c7290 */ /* 0x000fe2000fffe1ff */
[C---:B------:R-:W-:Y:S01]  /*00f0*/  ISETP.NE.AND P1, PT, R71.reuse, 0x5, PT ;  /* 0x000000054700780c */ /* 0x040fe20003f25270 */
[----:B------:R-:W-:Y:S01]  /*0100*/  UISETP.NE.U32.AND UP5, UPT, UR5, 0x1, UPT ;  /* 0x000000010500788c */ /* 0x000fe2000bfa5070 */
[----:B------:R-:W-:Y:S01]  /*0110*/  ISETP.NE.AND P0, PT, R71, RZ, PT ;  /* 0x000000ff4700720c */ /* 0x000fe20003f05270 */
[----:B------:R-:W-:-:S10]  /*0120*/  USHF.L.U32 UR21, UR21, UR12, URZ ;  /* 0x0000000c15157299 */ /* 0x000fd400080006ff */
[----:B-1----:R-:W-:Y:S05]  /*0130*/  @P1 BRA `(.L_x_0) ;  /* 0x0000000000381947 */ /* 0x002fea0003800000 */
[----:B------:R-:W1:Y:S02]  /*0140*/  LDCU.64 UR6, c[0x0][0x348] ;  /* 0x00006900ff0677ac */ /* 0x000e640008000a00 */
[----:B-1----:R-:W-:Y:S02]  /*0150*/  UIADD3 UR14, UP3, UPT, UR6, 0x40, URZ ;  /* 0x00000040060e7890 */ /* 0x002fe4000ff7e0ff */
[----:B------:R-:W-:Y:S02]  /*0160*/  UIADD3 UR10, UP2, UPT, UR6, 0xc0, URZ ;  /* 0x000000c0060a7890 */ /* 0x000fe4000ff5e0ff */
[----:B------:R-:W-:Y:S02]  /*0170*/  UIADD3 UR8, UP1, UPT, UR6, 0x140, URZ ;  /* 0x0000014006087890 */ /* 0x000fe4000ff3e0ff */
[----:B------:R-:W-:Y:S02]  /*0180*/  UIADD3 UR6, UP0, UPT, UR6, 0x1c0, URZ ;  /* 0x000001c006067890 */ /* 0x000fe4000ff1e0ff */
[----:B------:R-:W-:-:S02]  /*0190*/  UIADD3.X UR15, UPT, UPT, URZ, UR7, URZ, UP3, !UPT ;  /* 0x00000007ff0f7290 */ /* 0x000fc40009ffe4ff */
[----:B------:R-:W-:Y:S02]  /*01a0*/  UIADD3.X UR11, UPT, UPT, URZ, UR7, URZ, UP2, !UPT ;  /* 0x00000007ff0b7290 */ /* 0x000fe400097fe4ff */
[----:B------:R-:W-:Y:S02]  /*01b0*/  UIADD3.X UR9, UPT, UPT, URZ, UR7, URZ, UP1, !UPT ;  /* 0x00000007ff097290 */ /* 0x000fe40008ffe4ff */
[----:B------:R-:W-:-:S03]  /*01c0*/  UIADD3.X UR7, UPT, UPT, URZ, UR7, URZ, UP0, !UPT ;  /* 0x00000007ff077290 */ /* 0x000fc600087fe4ff */
[----:B------:R1:W-:Y:S02]  /*01d0*/  UTMACCTL.PF [UR14] ;  /* 0x000000000e0079b9 */ /* 0x0003e40008040000 */
[----:B------:R1:W-:Y:S02]  /*01e0*/  UTMACCTL.PF [UR10] ;  /* 0x000000000a0079b9 */ /* 0x0003e40008040000 */
[----:B------:R1:W-:Y:S02]  /*01f0*/  UTMACCTL.PF [UR8] ;  /* 0x00000000080079b9 */ /* 0x0003e40008040000 */
[----:B------:R1:W-:Y:S02]  /*0200*/  UTMACCTL.PF [UR6] ;  /* 0x00000000060079b9 */ /* 0x0003e40008040000 */
[----:B-1----:R-:W-:Y:S01]  /*0210*/  NOP ;  /* 0x0000000000007918 */ /* 0x002fe20000000000 */
.L_x_0:
[----:B------:R-:W-:Y:S05]  /*0220*/  @P0 BRA `(.L_x_1) ;  /* 0x0000000000500947 */ /* 0x000fea0003800000 */
[----:B------:R-:W-:Y:S01]  /*0230*/  UMOV UR6, 0x400 ;  /* 0x0000040000067882 */ /* 0x000fe20000000000 */
[----:B------:R-:W-:Y:S01]  /*0240*/  UMOV UR8, 0x1 ;  /* 0x0000000100087882 */ /* 0x000fe20000000000 */
[----:B------:R-:W-:Y:S02]  /*0250*/  ULEA UR6, UR4, UR6, 0x18 ;  /* 0x0000000604067291 */ /* 0x000fe4000f8ec0ff */
[----:B------:R-:W-:-:S04]  /*0260*/  UIADD3 UR8, UPT, UPT, -UR8, 0x100000, URZ ;  /* 0x0010000008087890 */ /* 0x000fc8000fffe1ff */
[----:B------:R-:W-:Y:S02]  /*0270*/  USHF.L.U32 UR9, UR8, 0xb, URZ ;  /* 0x0000000b08097899 */ /* 0x000fe400080006ff */
[----:B------:R-:W-:Y:S01]  /*0280*/  USHF.L.U32 UR8, UR8, 0x1, URZ ;  /* 0x0000000108087899 */ /* 0x000fe200080006ff */
[----:B------:R-:W-:Y:S02]  /*0290*/  UMOV UR5, 0x2 ;  /* 0x0000000200057882 */ /* 0x000fe40000000000 */
[----:B------:R-:W-:-:S04]  /*02a0*/  UIADD3 UR10, UPT, UPT, -UR5, 0x100000, URZ ;  /* 0x00100000050a7890 */ /* 0x000fc8000fffe1ff */
[----:B------:R-:W-:Y:S02]  /*02b0*/  USHF.L.U32 UR11, UR10, 0xb, URZ ;  /* 0x0000000b0a0b7899 */ /* 0x000fe400080006ff */
[----:B------:R-:W-:Y:S01]  /*02c0*/  USHF.L.U32 UR10, UR10, 0x1, URZ ;  /* 0x000000010a0a7899 */ /* 0x000fe200080006ff */
[----:B------:R-:W1:Y:S02]  /*02d0*/  FENCE.VIEW.ASYNC.S ;  /* 0x00000000000073c6 */ /* 0x000e640000000000 */
[----:B-1----:R1:W2:Y:S01]  /*02e0*/  SYNCS.EXCH.64 URZ, [UR6], UR8 ;  /* 0x0000000806ff75b2 */ /* 0x0022a20008000100 */
[----:B------:R1:W3:Y:S01]  /*02f0*/  SYNCS.EXCH.64 URZ, [UR6+0x8], UR8 ;  /* 0x0000080806ff75b2 */ /* 0x0002e20008000100 */
[----:B------:R1:W4:Y:S01]  /*0300*/  SYNCS.EXCH.64 URZ, [UR6+0x10], UR8 ;  /* 0x0000100806ff75b2 */ /* 0x0003220008000100 */
[----:B------:R1:W5:Y:S06]  /*0310*/  SYNCS.EXCH.64 URZ, [UR6+0x18], UR8 ;  /* 0x0000180806ff75b2 */ /* 0x00036c0008000100 */
[----:B------:R1:W1:Y:S01]  /*0320*/  SYNCS.EXCH.64 URZ, [UR6+0x20], UR10 ;  /* 0x0000200a06ff75b2 */ /* 0x0002620008000100 */
[----:B------:R1:W1:Y:S01]  /*0330*/  SYNCS.EXCH.64 URZ, [UR6+0x28], UR10 ;  /* 0x0000280a06ff75b2 */ /* 0x0002620008000100 */
[----:B------:R1:W1:Y:S01]  /*0340*/  SYNCS.EXCH.64 URZ, [UR6+0x30], UR10 ;  /* 0x0000300a06ff75b2 */ /* 0x0002620008000100 */
[----:B------:R1:W1:Y:S01]  /*0350*/  SYNCS.EXCH.64 URZ, [UR6+0x38], UR10 ;  /* 0x0000380a06ff75b2 */ /* 0x0002620008000100 */
[----:B------:R-:W-:Y:S01]  /*0360*/  NOP ;  /* 0x0000000000007918 */ /* 0x000fe20000000000 */
.L_x_1:
[----:B------:R-:W-:Y:S01]  /*0370*/  NOP ;  /* 0x0000000000007918 */ /* 0x000fe20000000000 */
[----:B------:R-:W-:Y:S05]  /*0380*/  BRA.U !UP4, `(.L_x_2) ;  /* 0x000000010c087547 */ /* 0x000fea000b800000 */
[----:B-12345:R-:W-:Y:S01]  /*0390*/  UCGABAR_ARV ;  /* 0x00000000000079c7 */ /* 0x03efe20008000000 */
[----:B------:R-:W-:Y:S05]  /*03a0*/  BRA `(.L_x_3) ;  /* 0x0000000000047947 */ /* 0x000fea0003800000 */
.L_x_2:
[----:B-12345:R-:W-:Y:S01]  /*03b0*/  NOP ;  /* 0x0000000000007918 */ /* 0x03efe20000000000 */
.L_x_3:
[----:B------:R-:W-:Y:S05]  /*03c0*/  BRA.U !UP4, `(.L_x_4) ;  /* 0x000000010c0c7547 */ /* 0x000fea000b800000 */
[----:B------:R-:W-:Y:S01]  /*03d0*/  UCGABAR_WAIT ;  /* 0x0000000000007dc7 */ /* 0x000fe20008000000 */
[----:B------:R-:W-:Y:S01]  /*03e0*/  CCTL.IVALL ;  /* 0x00000000ff00798f */ /* 0x000fe20002000000 */
[----:B------:R-:W-:Y:S05]  /*03f0*/  BRA `(.L_x_5) ;  /* 0x0000000000047947 */ /* 0x000fea0003800000 */
.L_x_4:
[----:B------:R-:W-:Y:S06]  /*0400*/  BAR.SYNC.DEFER_BLOCKING 0x0 ;  /* 0x0000000000007b1d */ /* 0x000fec0000010000 */
.L_x_5:
[----:B------:R-:W-:Y:S05]  /*0410*/  @P0 BRA `(.L_x_6) ;  /* 0x0000000000400947 */ /* 0x000fea0003800000 */
[----:B------:R-:W-:Y:S01]  /*0420*/  UMOV UR7, 0x400 ;  /* 0x0000040000077882 */ /* 0x000fe20000000000 */
[----:B------:R-:W-:Y:S01]  /*0430*/  UMOV UR6, 0x1 ;  /* 0x0000000100067882 */ /* 0x000fe20000000000 */
[----:B------:R-:W-:Y:S01]  /*0440*/  UMOV UR5, 0x4 ;  /* 0x0000000400057882 */ /* 0x000fe20000000000 */
[----:B------:R-:W-:Y:S02]  /*0450*/  ULEA UR7, UR4, UR7, 0x18 ;  /* 0x0000000704077291 */ /* 0x000fe4000f8ec0ff */
[----:B------:R-:W-:-:S04]  /*0460*/  UIADD3 UR8, UPT, UPT, -UR6, 0x100000, URZ ;  /* 0x0010000006087890 */ /* 0x000fc8000fffe1ff */
[----:B------:R-:W-:Y:S02]  /*0470*/  USHF.L.U32 UR9, UR8, 0xb, URZ ;  /* 0x0000000b08097899 */ /* 0x000fe400080006ff */
[----:B------:R-:W-:Y:S02]  /*0480*/  USHF.L.U32 UR8, UR8, 0x1, URZ ;  /* 0x0000000108087899 */ /* 0x000fe400080006ff */
[----:B------:R-:W-:-:S04]  /*0490*/  UIADD3 UR10, UPT, UPT, -UR5, 0x100000, URZ ;  /* 0x00100000050a7890 */ /* 0x000fc8000fffe1ff */
[----:B------:R-:W-:Y:S02]  /*04a0*/  USHF.L.U32 UR11, UR10, 0xb, URZ ;  /* 0x0000000b0a0b7899 */ /* 0x000fe400080006ff */
[----:B------:R-:W-:Y:S01]  /*04b0*/  USHF.L.U32 UR10, UR10, 0x1, URZ ;  /* 0x000000010a0a7899 */ /* 0x000fe200080006ff */
[----:B------:R-:W1:Y:S03]  /*04c0*/  FENCE.VIEW.ASYNC.S ;  /* 0x00000000000073c6 */ /* 0x000e660000000000 */
[----:B-1----:R1:W2:Y:S01]  /*04d0*/  SYNCS.EXCH.64 URZ, [UR7+0x40], UR8 ;  /* 0x0000400807ff75b2 */ /* 0x0022a20008000100 */
[----:B------:R1:W3:Y:S07]  /*04e0*/  SYNCS.EXCH.64 URZ, [UR7+0x48], UR8 ;  /* 0x0000480807ff75b2 */ /* 0x0002ee0008000100 */
[----:B------:R1:W4:Y:S01]  /*04f0*/  SYNCS.EXCH.64 URZ, [UR7+0x50], UR10 ;  /* 0x0000500a07ff75b2 */ /* 0x0003220008000100 */
[----:B------:R1:W5:Y:S01]  /*0500*/  SYNCS.EXCH.64 URZ, [UR7+0x58], UR10 ;  /* 0x0000580a07ff75b2 */ /* 0x0003620008000100 */
[----:B------:R-:W-:Y:S01]  /*0510*/  NOP ;  /* 0x0000000000007918 */ /* 0x000fe20000000000 */
.L_x_6:
[----:B------:R-:W-:Y:S01]  /*0520*/  NOP ;  /* 0x0000000000007918 */ /* 0x000fe20000000000 */
[----:B------:R-:W-:Y:S05]  /*0530*/  BRA.U !UP4, `(.L_x_7) ;  /* 0x000000010c087547 */ /* 0x000fea000b800000 */
[----:B--2345:R-:W-:Y:S01]  /*0540*/  UCGABAR_ARV ;  /* 0x00000000000079c7 */ /* 0x03cfe20008000000 */
[----:B------:R-:W-:Y:S05]  /*0550*/  BRA `(.L_x_8) ;  /* 0x0000000000047947 */ /* 0x000fea0003800000 */
.L_x_7:
[----:B--2345:R-:W-:Y:S01]  /*0560*/  NOP ;  /* 0x0000000000007918 */ /* 0x03cfe20000000000 */
.L_x_8:
[----:B------:R-:W-:Y:S05]  /*0570*/  BRA.U !UP4, `(.L_x_9) ;  /* 0x000000010c0c7547 */ /* 0x000fea000b800000 */
[----:B------:R-:W-:Y:S01]  /*0580*/  UCGABAR_WAIT ;  /* 0x0000000000007dc7 */ /* 0x000fe20008000000 */
[----:B------:R-:W-:Y:S01]  /*0590*/  CCTL.IVALL ;  /* 0x00000000ff00798f */ /* 0x000fe20002000000 */
[----:B------:R-:W-:Y:S05]  /*05a0*/  BRA `(.L_x_10) ;  /* 0x0000000000047947 */ /* 0x000fea0003800000 */
.L_x_9:
[----:B------:R-:W-:Y:S06]  /*05b0*/  BAR.SYNC.DEFER_BLOCKING 0x0 ;  /* 0x0000000000007b1d */ /* 0x000fec0000010000 */
.L_x_10:
[----:B------:R-:W-:Y:S01]  /*05c0*/  NOP ;  /* 0x0000000000007918 */ /* 0x000fe20000000000 */
[----:B------:R-:W-:Y:S05]  /*05d0*/  BRA.U !UP4, `(.L_x_11) ;  /* 0x000000010c087547 */ /* 0x000fea000b800000 */
[----:B------:R-:W-:Y:S01]  /*05e0*/  UCGABAR_ARV ;  /* 0x00000000000079c7 */ /* 0x000fe20008000000 */
[----:B------:R-:W-:Y:S05]  /*05f0*/  BRA `(.L_x_12) ;  /* 0x0000000000047947 */ /* 0x000fea0003800000 */
.L_x_11:
[----:B------:R-:W-:Y:S01]  /*0600*/  NOP ;  /* 0x0000000000007918 */ /* 0x000fe20000000000 */
.L_x_12:
[----:B------:R-:W-:Y:S05]  /*0610*/  BRA.U !UP4, `(.L_x_13) ;  /* 0x000000010c0c7547 */ /* 0x000fea000b800000 */
[----:B------:R-:W-:Y:S01]  /*0620*/  UCGABAR_WAIT ;  /* 0x0000000000007dc7 */ /* 0x000fe20008000000 */
[----:B------:R-:W-:Y:S01]  /*0630*/  CCTL.IVALL ;  /* 0x00000000ff00798f */ /* 0x000fe20002000000 */
[----:B------:R-:W-:Y:S05]  /*0640*/  BRA `(.L_x_14) ;  /* 0x0000000000047947 */ /* 0x000fea0003800000 */
.L_x_13:
[----:B------:R-:W-:Y:S06]  /*0650*/  BAR.SYNC.DEFER_BLOCKING 0x0 ;  /* 0x0000000000007b1d */ /* 0x000fec0000010000 */
.L_x_14:
[----:B------:R-:W2:Y:S01]  /*0660*/  LDCU.U8 UR20, c[0x0][0x5c8] ;  /* 0x0000b900ff1477ac */ /* 0x000ea20008000000 */
[----:B------:R-:W3:Y:S01]  /*0670*/  LDCU.U8 UR19, c[0x0][0x5c9] ;  /* 0x0000b920ff1377ac */ /* 0x000ee20008000000 */
[----:B------:R-:W4:Y:S01]  /*0680*/  LDCU.U8 UR18, c[0x0][0x5d4] ;  /* 0x0000ba80ff1277ac */ /* 0x000f220008000000 */
[----:B------:R-:W5:Y:S01]  /*0690*/  LDCU.U8 UR17, c[0x0][0x5d5] ;  /* 0x0000baa0ff1177ac */ /* 0x000f620008000000 */
[----:B------:R-:W1:Y:S01]  /*06a0*/  LDCU.U8 UR16, c[0x0][0x5e0] ;  /* 0x0000bc00ff1077ac */ /* 0x000e620008000000 */
[----:B------:R-:W1:Y:S01]  /*06b0*/  LDCU.U8 UR15, c[0x0][0x5e1] ;  /* 0x0000bc20ff0f77ac */ /* 0x000e620008000000 */
[----:B------:R-:W-:Y:S05]  /*06c0*/  @P1 BRA `(.L_x_15) ;  /* 0x0000000800441947 */ /* 0x000fea0003800000 */
[----:B------:R-:W5:Y:S01]  /*06d0*/  S2UR UR25, SR_CTAID.Z ;  /* 0x00000000001979c3 */ /* 0x000f620000002700 */
[----:B------:R-:W-:Y:S01]  /*06e0*/  UMOV UR24, 0x1 ;  /* 0x0000000100187882 */ /* 0x000fe20000000000 */
[----:B------:R-:W-:Y:S01]  /*06f0*/  UMOV UR23, URZ ;  /* 0x000000ff00177c82 */ /* 0x000fe20008000000 */
[----:B-----5:R-:W-:-:S09]  /*0700*/  UISETP.GT.U32.AND UP0, UPT, UR25, 0x1ff, UPT ;  /* 0x000001ff1900788c */ /* 0x020fd2000bf04070 */
[----:B------:R-:W-:Y:S05]  /*0710*/  BRA.U UP0, `(.L_x_16) ;  /* 0x0000000500d47547 */ /* 0x000fea000b800000 */
[----:B------:R-:W5:Y:S01]  /*0720*/  LDCU.64 UR4, c[0x0][0x5c0] ;  /* 0x0000b800ff0477ac */ /* 0x000f620008000a00 */
[----:B------:R-:W-:Y:S01]  /*0730*/  S2UR UR13, SR_CgaCtaId ;  /* 0x00000000000d79c3 */ /* 0x000fe20000008800 */
[----:B------:R-:W4:Y:S01]  /*0740*/  LDCU UR14, c[0x0][0x374] ;  /* 0x00006e80ff0e77ac */ /* 0x000f220008000800 */
[----:B-1----:R-:W4:Y:S01]  /*0750*/  LDCU UR10, c[0x0][0x370] ;  /* 0x00006e00ff0a77ac */ /* 0x002f220008000800 */
[----:B------:R-:W1:Y:S01]  /*0760*/  LDCU.64 UR26, c[0x0][0x348] ;  /* 0x00006900ff1a77ac */ /* 0x000e620008000a00 */
[----:B------:R-:W-:Y:S01]  /*0770*/  UMOV UR23, URZ ;  /* 0x000000ff00177c82 */ /* 0x000fe20008000000 */
[----:B------:R-:W-:Y:S01]  /*0780*/  UMOV UR24, 0x1 ;  /* 0x0000000100187882 */ /* 0x000fe20000000000 */
[----:B-----5:R-:W-:-:S04]  /*0790*/  UIMAD.WIDE.U32 UR6, UR25, UR5, URZ ;  /* 0x00000005190672a5 */ /* 0x020fc8000f8e00ff */
[----:B------:R-:W-:-:S04]  /*07a0*/  UIADD3 UR5, UPT, UPT, UR25, -UR7, URZ ;  /* 0x8000000719057290 */ /* 0x000fc8000fffe0ff */
[----:B--2---:R-:W-:Y:S02]  /*07b0*/  USHF.R.U32.HI UR5, URZ, UR20, UR5 ;  /* 0x00000014ff057299 */ /* 0x004fe40008011605 */
[----:B----4-:R-:W-:Y:S01]  /*07c0*/  UIMAD UR10, UR14, UR10, URZ ;  /* 0x0000000a0e0a72a4 */ /* 0x010fe2000f8e02ff */
[----:B------:R-:W2:Y:S01]  /*07d0*/  LDCU UR6, c[0x0][0x5d0] ;  /* 0x0000ba00ff0677ac */ /* 0x000ea20008000800 */
[----:B------:R-:W-:-:S04]  /*07e0*/  UIADD3 UR5, UPT, UPT, UR7, UR5, URZ ;  /* 0x0000000507057290 */ /* 0x000fc8000fffe0ff */
[----:B---3--:R-:W-:-:S04]  /*07f0*/  USHF.R.U32.HI UR11, URZ, UR19, UR5 ;  /* 0x00000013ff0b7299 */ /* 0x008fc80008011605 */
[----:B------:R-:W-:-:S04]  /*0800*/  UIADD3 UR11, UPT, UPT, -UR11, URZ, URZ ;  /* 0x000000ff0b0b7290 */ /* 0x000fc8000fffe1ff */
[----:B------:R-:W-:Y:S01]  /*0810*/  UIMAD UR11, UR11, UR4, UR25 ;  /* 0x000000040b0b72a4 */ /* 0x000fe2000f8e0219 */
[----:B------:R-:W3:Y:S03]  /*0820*/  LDCU.64 UR4, c[0x0][0x5d8] ;  /* 0x0000bb00ff0477ac */ /* 0x000ee60008000a00 */
[----:B--2---:R-:W-:-:S04]  /*0830*/  UIMAD.WIDE.U32 UR6, UR11, UR6, URZ ;  /* 0x000000060b0672a5 */ /* 0x004fc8000f8e00ff */
[----:B------:R-:W-:-:S04]  /*0840*/  UIADD3 UR6, UPT, UPT, UR11, -UR7, URZ ;  /* 0x800000070b067290 */ /* 0x000fc8000fffe0ff */
[----:B------:R-:W-:-:S04]  /*0850*/  USHF.R.U32.HI UR6, URZ, UR18, UR6 ;  /* 0x00000012ff067299 */ /* 0x000fc80008011606 */
[----:B------:R-:W-:-:S04]  /*0860*/  UIADD3 UR6, UPT, UPT, UR7, UR6, URZ ;  /* 0x0000000607067290 */ /* 0x000fc8000fffe0ff */
[----:B------:R-:W-:-:S04]  /*0870*/  USHF.R.U32.HI UR6, URZ, UR17, UR6 ;  /* 0x00000011ff067299 */ /* 0x000fc80008011606 */
[----:B---3--:R-:W-:-:S07]  /*0880*/  UIMAD.WIDE.U32 UR8, UR6, UR5, URZ ;  /* 0x00000005060872a5 */ /* 0x008fce000f8e00ff */
[----:B------:R-:W-:Y:S02]  /*0890*/  UMOV UR7, UR9 ;  /* 0x0000000900077c82 */ /* 0x000fe40008000000 */
[----:B------:R-:W-:Y:S02]  /*08a0*/  UIADD3 UR5, UPT, UPT, UR6, -UR7, URZ ;  /* 0x8000000706057290 */ /* 0x000fe4000fffe0ff */
[----:B------:R-:W2:Y:S01]  /*08b0*/  S2UR UR9, SR_CTAID.Y ;  /* 0x00000000000979c3 */ /* 0x000ea20000002600 */
[----:B------:R-:W3:Y:S01]  /*08c0*/  LDCU UR8, c[0x0][0x378] ;  /* 0x00006f00ff0877ac */ /* 0x000ee20008000800 */
[----:B------:R-:W-:-:S04]  /*08d0*/  USHF.R.U32.HI UR5, URZ, UR16, UR5 ;  /* 0x00000010ff057299 */ /* 0x000fc80008011605 */
[----:B------:R-:W-:-:S04]  /*08e0*/  UIADD3 UR7, UPT, UPT, UR7, UR5, URZ ;  /* 0x0000000507077290 */ /* 0x000fc8000fffe0ff */
[----:B------:R-:W-:-:S03]  /*08f0*/  USHF.R.U32.HI UR7, URZ, UR15, UR7 ;  /* 0x0000000fff077299 */ /* 0x000fc60008011607 */
[----:B------:R-:W4:Y:S01]  /*0900*/  LDCU UR5, c[0x0][0x5cc] ;  /* 0x0000b980ff0577ac */ /* 0x000f220008000800 */
[----:B------:R-:W-:Y:S02]  /*0910*/  UIADD3 UR7, UPT, UPT, -UR7, URZ, URZ ;  /* 0x000000ff07077290 */ /* 0x000fe4000fffe1ff */
[----:B---3--:R-:W-:Y:S02]  /*0920*/  UIMAD UR8, UR10, UR8, URZ ;  /* 0x000000080a0872a4 */ /* 0x008fe4000f8e02ff */
[----:B------:R-:W-:Y:S02]  /*0930*/  UIMAD UR7, UR7, UR4, UR6 ;  /* 0x00000004070772a4 */ /* 0x000fe4000f8e0206 */
[----:B--2---:R-:W-:Y:S02]  /*0940*/  USHF.L.U32 UR9, UR9, 0x8, URZ ;  /* 0x0000000809097899 */ /* 0x004fe400080006ff */
[----:B------:R-:W-:Y:S02]  /*0950*/  ULEA.HI UR14, UR8, UR8, URZ, 0x1 ;  /* 0x00000008080e7291 */ /* 0x000fe4000f8f08ff */
[----:B------:R-:W-:Y:S01]  /*0960*/  UIADD3 UR6, UPT, UPT, -UR6, URZ, URZ ;  /* 0x000000ff06067290 */ /* 0x000fe2000fffe1ff */
[----:B------:R-:W-:Y:S01]  /*0970*/  UMOV UR4, 0x400 ;  /* 0x0000040000047882 */ /* 0x000fe20000000000 */
[----:B------:R-:W-:-:S02]  /*0980*/  ULOP3.LUT UR22, UR9, 0x100, URZ, 0xc0, !UPT ;  /* 0x0000010009167892 */ /* 0x000fc4000f8ec0ff */
[----:B------:R-:W-:Y:S02]  /*0990*/  ULEA UR13, UR13, UR4, 0x18 ;  /* 0x000000040d0d7291 */ /* 0x000fe4000f8ec0ff */
[----:B------:R-:W-:Y:S02]  /*09a0*/  USHF.R.S32.HI UR14, URZ, 0x1, UR14 ;  /* 0x00000001ff0e7899 */ /* 0x000fe4000801140e */
[----:B-1--4-:R-:W-:-:S12]  /*09b0*/  UIMAD UR11, UR6, UR5, UR11 ;  /* 0x00000005060b72a4 */ /* 0x012fd8000f8e020b */
.L_x_20:
[----:B------:R-:W-:Y:S01]  /*09c0*/  USHF.L.U32 UR4, UR24, 0x1f, URZ ;  /* 0x0000001f18047899 */ /* 0x000fe200080006ff */
[----:B------:R-:W-:Y:S01]  /*09d0*/  HFMA2 R2, -RZ, RZ, 0, -0.0078125 ;  /* 0x0000a000ff027431 */ /* 0x000fe200000001ff */
[----:B------:R-:W-:Y:S02]  /*09e0*/  ULEA UR5, UR23, UR13, 0x3 ;  /* 0x0000000d17057291 */ /* 0x000fe4000f8e18ff */
[----:B------:R-:W-:Y:S02]  /*09f0*/  ULEA UR11, UR11, UR12, 0x1 ;  /* 0x0000000c0b0b7291 */ /* 0x000fe4000f8e08ff */
[----:B------:R-:W-:Y:S01]  /*0a00*/  MOV R0, UR4 ;  /* 0x0000000400007c02 */ /* 0x000fe20008000f00 */
[----:B------:R-:W-:Y:S02]  /*0a10*/  UIADD3 UR34, UP1, UPT, UR26, 0x40, URZ ;  /* 0x000000401a227890 */ /* 0x000fe4000ff3e0ff */
[----:B------:R-:W-:Y:S02]  /*0a20*/  UIADD3 UR32, UP0, UPT, UR26, 0xc0, URZ ;  /* 0x000000c01a207890 */ /* 0x000fe4000ff1e0ff */
[----:B----4-:R1:W2:Y:S01]  /*0a30*/  SYNCS.PHASECHK.TRANS64.TRYWAIT P2, [UR5+0x20], R0 ;  /* 0x00002000ff0075a7 */ /* 0x0102a20008041105 */
[----:B------:R-:W-:-:S02]  /*0a40*/  ULEA UR7, UR7, UR22, 0x9 ;  /* 0x0000001607077291 */ /* 0x000fc4000f8e48ff */
[----:B------:R-:W-:Y:S02]  /*0a50*/  UIADD3.X UR35, UPT, UPT, URZ, UR27, URZ, UP1, !UPT ;  /* 0x0000001bff237290 */ /* 0x000fe40008ffe4ff */
[----:B------:R-:W-:Y:S02]  /*0a60*/  UIADD3.X UR33, UPT, UPT, URZ, UR27, URZ, UP0, !UPT ;  /* 0x0000001bff217290 */ /* 0x000fe400087fe4ff */
[----:B------:R-:W-:Y:S01]  /*0a70*/  USHF.L.U32 UR11, UR11, 0x5, URZ ;  /* 0x000000050b0b7899 */ /* 0x000fe200080006ff */
[----:B------:R-:W-:-:S11]  /*0a80*/  UMOV UR31, URZ ;  /* 0x000000ff001f7c82 */ /* 0x000fd60008000000 */
.L_x_19:
[----:B---3--:R-:W-:Y:S02]  /*0a90*/  UIADD3 UR6, UPT, UPT, UR23, 0x1, URZ ;  /* 0x0000000117067890 */ /* 0x008fe4000fffe0ff */
[----:B------:R-:W-:Y:S02]  /*0aa0*/  ULEA UR8, UR23, UR12, 0x1 ;  /* 0x0000000c17087291 */ /* 0x000fe4000f8e08ff */
[----:B------:R-:W-:Y:S02]  /*0ab0*/  ULEA UR4, UR23, UR13, 0xf ;  /* 0x0000000d17047291 */ /* 0x000fe4000f8e78ff */
[----:B------:R-:W-:Y:S02]  /*0ac0*/  UISETP.NE.AND UP1, UPT, UR6, 0x4, UPT ;  /* 0x000000040600788c */ /* 0x000fe4000bf25270 */
[----:B------:R-:W-:Y:S02]  /*0ad0*/  USHF.L.U32 UR10, UR31, 0x6, URZ ;  /* 0x000000061f0a7899 */ /* 0x000fe400080006ff */
[----:B------:R-:W-:-:S02]  /*0ae0*/  ULEA UR8, UR8, UR13, 0xc ;  /* 0x0000000d08087291 */ /* 0x000fc4000f8e60ff */
[----:B------:R-:W-:Y:S02]  /*0af0*/  UIADD3 UR4, UPT, UPT, UR4, 0x14400, URZ ;  /* 0x0001440004047890 */ /* 0x000fe4000fffe0ff */
[----:B------:R-:W-:Y:S02]  /*0b00*/  USEL UR5, URZ, 0x1, UP1 ;  /* 0x00000001ff057887 */ /* 0x000fe40008800000 */
[----:B------:R-:W-:Y:S02]  /*0b10*/  UISETP.GT.U32.AND UP0, UPT, UR31, 0x3e, UPT ;  /* 0x0000003e1f00788c */ /* 0x000fe4000bf04070 */
[----:B------:R-:W-:Y:S01]  /*0b20*/  ULEA UR9, UR23, UR13, 0x3 ;  /* 0x0000000d17097291 */ /* 0x000fe2000f8e18ff */
[----:B--2-4-:R-:W-:Y:S11]  /*0b30*/  @P2 BRA `(.L_x_17) ;  /* 0x0000000000102947 */ /* 0x014ff60003800000 */
[----:B------:R-:W-:-:S06]  /*0b40*/  USHF.L.U32 UR23, UR24, 0x1f, URZ ;  /* 0x0000001f18177899 */ /* 0x000fcc00080006ff */
[----:B-1----:R-:W-:-:S04]  /*0b50*/  MOV R0, UR23 ;  /* 0x0000001700007c02 */ /* 0x002fc80008000f00 */
[----:B------:R-:W1:Y:S02]  /*0b60*/  SYNCS.PHASECHK.TRANS64.TRYWAIT P0, [UR9+0x20], R0 ;  /* 0x00002000ff0075a7 */ /* 0x000e640008001109 */
[----:B-1----:R-:W-:Y:S05]  /*0b70*/  @!P0 BRA `(.L_x_18) ;  /* 0x0000003400288947 */ /* 0x002fea0003800000 */
.L_x_17:
[----:B------:R-:W-:Y:S02]  /*0b80*/  ELECT P1, URZ, PT ;  /* 0x0000000000ff782f */ /* 0x000fe40003820000 */
[----:B------:R-:W-:Y:S01]  /*0b90*/  PLOP3.LUT P0, PT, PT, PT, UP0, 0x80, 0x8 ;  /* 0x000000000008781c */ /* 0x000fe20003f0f008 */
[----:B------:R-:W-:Y:S01]  /*0ba0*/  ULOP3.LUT UR24, UR24, UR5, URZ, 0x3c, !UPT ;  /* 0x0000000518187292 */ /* 0x000fe2000f8e3cff */
[----:B------:R-:W-:Y:S01]  /*0bb0*/  PLOP3.LUT P2, PT, PT, PT, PT, 0x80, 0x8 ;  /* 0x000000000008781c */ /* 0x000fe20003f4f070 */
[----:B------:R-:W-:Y:S02]  /*0bc0*/  USEL UR23, UR6, URZ, UP1 ;  /* 0x000000ff06177287 */ /* 0x000fe40008800000 */
[----:B------:R-:W-:Y:S02]  /*0bd0*/  UIADD3 UR8, UPT, UPT, UR8, 0xc400, URZ ;  /* 0x0000c40008087890 */ /* 0x000fe4000fffe0ff */
[----:B------:R-:W-:Y:S02]  /*0be0*/  @!UP0 USHF.L.U32 UR29, UR24, 0x1f, URZ ;  /* 0x0000001f181d8899 */ /* 0x000fe400080006ff */
[----:B------:R-:W-:Y:S01]  /*0bf0*/  @!UP0 ULEA UR30, UR23, UR13, 0x3 ;  /* 0x0000000d171e8291 */ /* 0x000fe2000f8e18ff */
[----:B------:R-:W-:Y:S01]  /*0c00*/  UMOV UR28, 0x30000 ;  /* 0x00030000001c7882 */ /* 0x000fe20000000000 */
[----:B------:R-:W-:-:S02]  /*0c10*/  UMOV UR5, UR9 ;  /* 0x0000000900057c82 */ /* 0x000fc40008000000 */
[----:B-1----:R-:W-:Y:S01]  /*0c20*/  IMAD.U32 R0, RZ, RZ, UR29 ;  /* 0x0000001dff007e24 */ /* 0x002fe2000f8e00ff */
[----:B------:R-:W-:Y:S01]  /*0c30*/  UMOV UR6, UR10 ;  /* 0x0000000a00067c82 */ /* 0x000fe20008000000 */
[----:B------:R3:W-:Y:S01]  /*0c40*/  @P1 SYNCS.ARRIVE.TRANS64 RZ, [UR9], R2 ;  /* 0x00000002ffff19a7 */ /* 0x0007e20008000009 */
[----:B------:R3:W-:Y:S01]  /*0c50*/  UTMALDG.2D.MULTICAST [UR8], [UR34], UR28, desc[URZ] ;  /* 0x0000ff08220073b4 */ /* 0x0007e2000800981c */
[----:B------:R-:W-:-:S04]  /*0c60*/  UIADD3 UR31, UPT, UPT, UR31, 0x1, URZ ;  /* 0x000000011f1f7890 */ /* 0x000fc8000fffe0ff */
[----:B------:R-:W-:Y:S01]  /*0c70*/  UISETP.NE.AND UP0, UPT, UR31, 0x40, UPT ;  /* 0x000000401f00788c */ /* 0x000fe2000bf05270 */
[----:B------:R3:W-:Y:S01]  /*0c80*/  UTMALDG.2D [UR4], [UR32], desc[URZ] ;  /* 0x0000ff04200075b4 */ /* 0x0007e20008009000 */
[----:B------:R3:W4:Y:S07]  /*0c90*/  @!P0 SYNCS.PHASECHK.TRANS64.TRYWAIT P2, [UR30+0x20], R0 ;  /* 0x00002000ff0085a7 */ /* 0x00072e000804111e */
[----:B------:R-:W-:Y:S05]  /*0ca0*/  BRA.U UP0, `(.L_x_19) ;  /* 0xfffffffd00787547 */ /* 0x000fea000b83ffff */
[----:B---3--:R-:W1:Y:S01]  /*0cb0*/  LDCU.64 UR4, c[0x0][0x5c0] ;  /* 0x0000b800ff0477ac */ /* 0x008e620008000a00 */
[----:B------:R-:W-:-:S04]  /*0cc0*/  UIADD3 UR25, UPT, UPT, UR14, UR25, URZ ;  /* 0x000000190e197290 */ /* 0x000fc8000fffe0ff */
[----:B------:R-:W-:Y:S02]  /*0cd0*/  UISETP.GE.AND UP0, UPT, UR25, 0x200, UPT ;  /* 0x000002001900788c */ /* 0x000fe4000bf06270 */
[----:B-1----:R-:W-:Y:S01]  /*0ce0*/  UIMAD.WIDE.U32 UR6, UR25, UR5, URZ ;  /* 0x00000005190672a5 */ /* 0x002fe2000f8e00ff */
[----:B------:R-:W1:Y:S03]  /*0cf0*/  LDCU UR5, c[0x0][0x5d0] ;  /* 0x0000ba00ff0577ac */ /* 0x000e660008000800 */
[----:B------:R-:W-:-:S04]  /*0d00*/  UIADD3 UR6, UPT, UPT, UR25, -UR7, URZ ;  /* 0x8000000719067290 */ /* 0x000fc8000fffe0ff */
[----:B------:R-:W-:-:S04]  /*0d10*/  USHF.R.U32.HI UR6, URZ, UR20, UR6 ;  /* 0x00000014ff067299 */ /* 0x000fc80008011606 */
[----:B------:R-:W-:-:S04]  /*0d20*/  UIADD3 UR7, UPT, UPT, UR7, UR6, URZ ;  /* 0x0000000607077290 */ /* 0x000fc8000fffe0ff */
[----:B------:R-:W-:-:S04]  /*0d30*/  USHF.R.U32.HI UR7, URZ, UR19, UR7 ;  /* 0x00000013ff077299 */ /* 0x000fc80008011607 */
[----:B------:R-:W-:-:S04]  /*0d40*/  UIADD3 UR7, UPT, UPT, -UR7, URZ, URZ ;  /* 0x000000ff07077290 */ /* 0x000fc8000fffe1ff */
[----:B------:R-:W-:-:S04]  /*0d50*/  UIMAD UR7, UR4, UR7, UR25 ;  /* 0x00000007040772a4 */ /* 0x000fc8000f8e0219 */
[----:B-1----:R-:W-:Y:S01]  /*0d60*/  UIMAD.WIDE.U32 UR8, UR7, UR5, URZ ;  /* 0x00000005070872a5 */ /* 0x002fe2000f8e00ff */
[----:B------:R-:W1:Y:S03]  /*0d70*/  LDCU.64 UR4, c[0x0][0x5d8] ;  /* 0x0000bb00ff0477ac */ /* 0x000e660008000a00 */
[----:B------:R-:W-:-:S04]  /*0d80*/  UIADD3 UR6, UPT, UPT, UR7, -UR9, URZ ;  /* 0x8000000907067290 */ /* 0x000fc8000fffe0ff */
[----:B------:R-:W-:-:S04]  /*0d90*/  USHF.R.U32.HI UR6, URZ, UR18, UR6 ;  /* 0x00000012ff067299 */ /* 0x000fc80008011606 */
[----:B------:R-:W-:-:S04]  /*0da0*/  UIADD3 UR6, UPT, UPT, UR9, UR6, URZ ;  /* 0x0000000609067290 */ /* 0x000fc8000fffe0ff */
[----:B------:R-:W-:-:S04]  /*0db0*/  USHF.R.U32.HI UR6, URZ, UR17, UR6 ;  /* 0x00000011ff067299 */ /* 0x000fc80008011606 */
[----:B-1----:R-:W-:Y:S01]  /*0dc0*/  UIMAD.WIDE.U32 UR8, UR6, UR5, URZ ;  /* 0x00000005060872a5 */ /* 0x002fe2000f8e00ff */
[----:B------:R-:W1:Y:S03]  /*0dd0*/  LDCU UR5, c[0x0][0x5cc] ;  /* 0x0000b980ff0577ac */ /* 0x000e660008000800 */
[----:B------:R-:W-:-:S04]  /*0de0*/  UIADD3 UR8, UPT, UPT, UR6, -UR9, URZ ;  /* 0x8000000906087290 */ /* 0x000fc8000fffe0ff */
[----:B------:R-:W-:-:S04]  /*0df0*/  USHF.R.U32.HI UR8, URZ, UR16, UR8 ;  /* 0x00000010ff087299 */ /* 0x000fc80008011608 */
[----:B------:R-:W-:Y:S02]  /*0e00*/  UIADD3 UR8, UPT, UPT, UR9, UR8, URZ ;  /* 0x0000000809087290 */ /* 0x000fe4000fffe0ff */
[----:B------:R-:W-:Y:S02]  /*0e10*/  UIADD3 UR9, UPT, UPT, -UR6, URZ, URZ ;  /* 0x000000ff06097290 */ /* 0x000fe4000fffe1ff */
[----:B------:R-:W-:Y:S02]  /*0e20*/  USHF.R.U32.HI UR8, URZ, UR15, UR8 ;  /* 0x0000000fff087299 */ /* 0x000fe40008011608 */
[----:B-1----:R-:W-:Y:S02]  /*0e30*/  UIMAD UR11, UR5, UR9, UR7 ;  /* 0x00000009050b72a4 */ /* 0x002fe4000f8e0207 */
[----:B------:R-:W-:-:S04]  /*0e40*/  UIADD3 UR8, UPT, UPT, -UR8, URZ, URZ ;  /* 0x000000ff08087290 */ /* 0x000fc8000fffe1ff */
[----:B------:R-:W-:Y:S01]  /*0e50*/  UIMAD UR7, UR4, UR8, UR6 ;  /* 0x00000008040772a4 */ /* 0x000fe2000f8e0206 */
[----:B------:R-:W-:Y:S11]  /*0e60*/  BRA.U !UP0, `(.L_x_20) ;  /* 0xfffffff908d47547 */ /* 0x000ff6000b83ffff */
.L_x_16:
[----:B------:R-:W-:Y:S01]  /*0e70*/  UISETP.NE.AND UP0, UPT, UR23, 0x3, UPT ;  /* 0x000000031700788c */ /* 0x000fe2000bf05270 */
[----:B------:R-:W5:Y:S01]  /*0e80*/  S2UR UR4, SR_CgaCtaId ;  /* 0x00000000000479c3 */ /* 0x000f620000008800 */
[----:B-1----:R-:W-:Y:S01]  /*0e90*/  UIADD3 UR7, UPT, UPT, UR23, 0x2, URZ ;  /* 0x0000000217077890 */ /* 0x002fe2000fffe0ff */
[----:B------:R-:W-:-:S03]  /*0ea0*/  UMOV UR5, 0x400 ;  /* 0x0000040000057882 */ /* 0x000fc60000000000 */
[----:B------:R-:W-:-:S04]  /*0eb0*/  USEL UR7, UR7, 0x1, UP0 ;  /* 0x0000000107077887 */ /* 0x000fc80008000000 */
[----:B------:R-:W-:Y:S02]  /*0ec0*/  UISETP.NE.AND UP0, UPT, UR7, 0x4, UPT ;  /* 0x000000040700788c */ /* 0x000fe4000bf05270 */
[----:B------:R-:W-:Y:S02]  /*0ed0*/  UIADD3 UR7, UPT, UPT, UR7, 0x1, URZ ;  /* 0x0000000107077890 */ /* 0x000fe4000fffe0ff */
[----:B------:R-:W-:Y:S02]  /*0ee0*/  UISETP.EQ.XOR UP1, UPT, UR23, 0x3, !UP0 ;  /* 0x000000031700788c */ /* 0x000fe4000c722a70 */
[----:B------:R-:W-:-:S04]  /*0ef0*/  USEL UR7, UR7, 0x1, UP0 ;  /* 0x0000000107077887 */ /* 0x000fc80008000000 */
[----:B------:R-:W-:Y:S02]  /*0f00*/  UISETP.EQ.XOR UP1, UPT, UR7, 0x4, UP1 ;  /* 0x000000040700788c */ /* 0x000fe40008f22a70 */
[----:B------:R-:W-:Y:S02]  /*0f10*/  UISETP.NE.AND UP0, UPT, UR7, 0x4, UPT ;  /* 0x000000040700788c */ /* 0x000fe4000bf05270 */
[----:B------:R-:W-:Y:S02]  /*0f20*/  USEL UR6, URZ, 0x1, !UP1 ;  /* 0x00000001ff067887 */ /* 0x000fe4000c800000 */
[----:B-----5:R-:W-:Y:S02]  /*0f30*/  ULEA UR5, UR4, UR5, 0x18 ;  /* 0x0000000504057291 */ /* 0x020fe4000f8ec0ff */
[----:B------:R-:W-:Y:S02]  /*0f40*/  ULOP3.LUT UR6, UR24, UR6, URZ, 0x3c, !UPT ;  /* 0x0000000618067292 */ /* 0x000fe4000f8e3cff */
[----:B------:R-:W-:-:S02]  /*0f50*/  USEL UR7, UR7, URZ, UP0 ;  /* 0x000000ff07077287 */ /* 0x000fc40008000000 */
[----:B------:R-:W-:Y:S02]  /*0f60*/  USHF.L.U32 UR6, UR6, 0x1f, URZ ;  /* 0x0000001f06067899 */ /* 0x000fe400080006ff */
[----:B------:R-:W-:-:S04]  /*0f70*/  ULEA UR5, UR7, UR5, 0x3 ;  /* 0x0000000507057291 */ /* 0x000fc8000f8e18ff */
[----:B------:R-:W-:-:S05]  /*0f80*/  MOV R0, UR6 ;  /* 0x0000000600007c02 */ /* 0x000fca0008000f00 */
[----:B------:R-:W1:Y:S02]  /*0f90*/  SYNCS.PHASECHK.TRANS64.TRYWAIT P0, [UR5+0x20], R0 ;  /* 0x00002000ff0075a7 */ /* 0x000e640008001105 */
[----:B-1----:R-:W-:Y:S05]  /*0fa0*/  @!P0 BRA `(.L_x_21) ;  /* 0x00000030003c8947 */ /* 0x002fea0003800000 */
.L_x_47:
[----:B------:R-:W-:-:S13]  /*0fb0*/  ELECT P0, URZ, PT ;  /* 0x0000000000ff782f */ /* 0x000fda0003800000 */
[----:B-1----:R-:W-:-:S04]  /*0fc0*/  @P0 MOV R0, 0xa000 ;  /* 0x0000a00000000802 */ /* 0x002fc80000000f00 */
[----:B------:R1:W-:Y:S03]  /*0fd0*/  @P0 SYNCS.ARRIVE.TRANS64 RZ, [UR5], R0 ;  /* 0x00000000ffff09a7 */ /* 0x0003e60008000005 */
.L_x_15:
[----:B------:R-:W-:-:S13]  /*0fe0*/  ISETP.NE.AND P0, PT, R71, 0x4, PT ;  /* 0x000000044700780c */ /* 0x000fda0003f05270 */
[----:B------:R-:W-:Y:S05]  /*0ff0*/  @P0 BRA `(.L_x_22) ;  /* 0x0000000800000947 */ /* 0x000fea0003800000 */
[----:B------:R-:W5:Y:S08]  /*1000*/  S2UR UR14, SR_CTAID.Z ;  /* 0x00000000000e79c3 */ /* 0x000f700000002700 */
[----:B------:R-:W-:Y:S01]  /*1010*/  BAR.SYNC.DEFER_BLOCKING 0x2, 0xa0 ;  /* 0x0082800000007b1d */ /* 0x000fe20000010000 */
[----:B------:R-:W-:Y:S01]  /*1020*/  HFMA2 R4, -RZ, RZ, 0, 5.9604644775390625e-08 ;  /* 0x00000001ff047431 */ /* 0x000fe200000001ff */
[----:B------:R-:W-:Y:S01]  /*1030*/  MOV R7, 0x1 ;  /* 0x0000000100077802 */ /* 0x000fe20000000f00 */
[----:B-----5:R-:W-:-:S09]  /*1040*/  UISETP.GT.U32.AND UP0, UPT, UR14, 0x1ff, UPT ;  /* 0x000001ff0e00788c */ /* 0x020fd2000bf04070 */
[----:B------:R-:W-:Y:S05]  /*1050*/  BRA.U UP0, `(.L_x_23) ;  /* 0x0000000500b47547 */ /* 0x000fea000b800000 */
[----:B------:R-:W-:Y:S01]  /*1060*/  UMOV UR5, 0x400 ;  /* 0x0000040000057882 */ /* 0x000fe20000000000 */
[----:B-1----:R-:W1:Y:S01]  /*1070*/  LDCU UR9, c[0x0][0x374] ;  /* 0x00006e80ff0977ac */ /* 0x002e620008000800 */
[----:B------:R-:W-:Y:S01]  /*1080*/  MOV R7, 0x1 ;  /* 0x0000000100077802 */ /* 0x000fe20000000f00 */
[----:B------:R-:W-:Y:S01]  /*1090*/  ULEA UR4, UR4, UR5, 0x18 ;  /* 0x0000000504047291 */ /* 0x000fe2000f8ec0ff */
[----:B------:R-:W1:Y:S01]  /*10a0*/  LDCU UR8, c[0x0][0x370] ;  /* 0x00006e00ff0877ac */ /* 0x000e620008000800 */
[----:B------:R-:W5:Y:S07]  /*10b0*/  LDCU UR5, c[0x0][0x378] ;  /* 0x00006f00ff0577ac */ /* 0x000f6e0008000800 */
[----:B------:R-:W4:Y:S01]  /*10c0*/  LDS R0, [UR4+0x68] ;  /* 0x00006804ff007984 */ /* 0x000f220008000800 */
[----:B------:R-:W-:Y:S01]  /*10d0*/  UMOV UR43, 0x4402010 ;  /* 0x04402010002b7882 */ /* 0x000fe20000000000 */
[----:B------:R-:W-:-:S02]  /*10e0*/  UIADD3 UR7, UPT, UPT, UR4, 0xc400, URZ ;  /* 0x0000c40004077890 */ /* 0x000fc4000fffe0ff */
[----:B------:R-:W-:Y:S02]  /*10f0*/  UIADD3 UR6, UPT, UPT, UR4, 0x14400, URZ ;  /* 0x0001440004067890 */ /* 0x000fe4000fffe0ff */
[----:B------:R-:W-:Y:S02]  /*1100*/  USEL UR42, URZ, 0x4000, UP6 ;  /* 0x00004000ff2a7887 */ /* 0x000fe4000b000000 */
[----:B------:R-:W-:Y:S02]  /*1110*/  USEL UR43, UR43, 0x4400010, !UP5 ;  /* 0x044000102b2b7887 */ /* 0x000fe4000e800000 */
[----:B------:R-:W-:Y:S02]  /*1120*/  USHF.R.U32.HI UR7, URZ, 0x4, UR7 ;  /* 0x00000004ff077899 */ /* 0x000fe40008011607 */
[----:B-1----:R-:W-:Y:S02]  /*1130*/  UIMAD UR8, UR9, UR8, URZ ;  /* 0x00000008090872a4 */ /* 0x002fe4000f8e02ff */
[----:B------:R-:W-:-:S02]  /*1140*/  USHF.R.U32.HI UR6, URZ, 0x4, UR6 ;  /* 0x00000004ff067899 */ /* 0x000fc40008011606 */
[----:B-----5:R-:W-:Y:S02]  /*1150*/  UIMAD UR5, UR8, UR5, URZ ;  /* 0x00000005080572a4 */ /* 0x020fe4000f8e02ff */
[----:B------:R-:W-:Y:S02]  /*1160*/  UIADD3 UR43, UPT, UPT, UR42, UR43, URZ ;  /* 0x0000002b2a2b7290 */ /* 0x000fe4000fffe0ff */
[----:B------:R-:W-:Y:S02]  /*1170*/  ULOP3.LUT UR23, UR21, 0x3, URZ, 0xfc, !UPT ;  /* 0x0000000315177892 */ /* 0x000fe4000f8efcff */
[----:B------:R-:W-:Y:S02]  /*1180*/  ULOP3.LUT UR10, UR7, 0x3fc0, URZ, 0xc0, !UPT ;  /* 0x00003fc0070a7892 */ /* 0x000fe4000f8ec0ff */
[----:B------:R-:W-:Y:S02]  /*1190*/  ULOP3.LUT UR11, UR6, 0x3fc0, URZ, 0xc0, !UPT ;  /* 0x00003fc0060b7892 */ /* 0x000fe4000f8ec0ff */
[----:B------:R-:W-:-:S02]  /*11a0*/  ULEA.HI UR32, UR5, UR5, URZ, 0x1 ;  /* 0x0000000505207291 */ /* 0x000fc4000f8f08ff */
[----:B------:R-:W-:Y:S02]  /*11b0*/  ULOP3.LUT UR21, UR21, 0xffff, URZ, 0xc0, !UPT ;  /* 0x0000ffff15157892 */ /* 0x000fe4000f8ec0ff */
[----:B------:R-:W-:Y:S02]  /*11c0*/  ULOP3.LUT UR23, UR23, 0xffff, URZ, 0xc0, !UPT ;  /* 0x0000ffff17177892 */ /* 0x000fe4000f8ec0ff */
[----:B------:R-:W-:Y:S02]  /*11d0*/  ULOP3.LUT UR10, UR10, 0x10000, URZ, 0xfc, !UPT ;  /* 0x000100000a0a7892 */ /* 0x000fe4000f8efcff */
[----:B------:R-:W-:Y:S02]  /*11e0*/  ULOP3.LUT UR11, UR11, 0x10000, URZ, 0xfc, !UPT ;  /* 0x000100000b0b7892 */ /* 0x000fe4000f8efcff */
[----:B------:R-:W-:Y:S01]  /*11f0*/  USHF.R.S32.HI UR32, URZ, 0x1, UR32 ;  /* 0x00000001ff207899 */ /* 0x000fe20008011420 */
[----:B------:R-:W-:Y:S01]  /*1200*/  UMOV UR31, URZ ;  /* 0x000000ff001f7c82 */ /* 0x000fe20008000000 */
[----:B------:R-:W-:Y:S01]  /*1210*/  UMOV UR29, URZ ;  /* 0x000000ff001d7c82 */ /* 0x000fe20008000000 */
[----:B----4-:R-:W-:Y:S01]  /*1220*/  R2UR UR33, R0 ;  /* 0x00000000002172ca */ /* 0x010fe200000e0000 */
[----:B------:R-:W-:Y:S01]  /*1230*/  UMOV UR27, URZ ;  /* 0x000000ff001b7c82 */ /* 0x000fe20008000000 */
[----:B------:R-:W-:Y:S01]  /*1240*/  UMOV UR42, URZ ;  /* 0x000000ff002a7c82 */ /* 0x000fe20008000000 */
[----:B------:R-:W-:Y:S01]  /*1250*/  UMOV UR38, URZ ;  /* 0x000000ff00267c82 */ /* 0x000fe20008000000 */
[----:B------:R-:W-:Y:S01]  /*1260*/  UMOV UR39, UR43 ;  /* 0x0000002b00277c82 */ /* 0x000fe20008000000 */
[----:B------:R-:W-:Y:S01]  /*1270*/  UMOV UR36, URZ ;  /* 0x000000ff00247c82 */ /* 0x000fe20008000000 */
[----:B------:R-:W-:Y:S01]  /*1280*/  UMOV UR37, UR43 ;  /* 0x0000002b00257c82 */ /* 0x000fe20008000000 */
[----:B------:R-:W-:Y:S01]  /*1290*/  UMOV UR34, URZ ;  /* 0x000000ff00227c82 */ /* 0x000fe20008000000 */
[----:B------:R-:W-:-:S07]  /*12a0*/  UMOV UR35, UR43 ;  /* 0x0000002b00237c82 */ /* 0x000fce0008000000 */
.L_x_28:
[----:B------:R-:W-:Y:S01]  /*12b0*/  USHF.L.U32 UR5, UR29, 0x1f, URZ ;  /* 0x0000001f1d057899 */ /* 0x000fe200080006ff */
[----:B------:R-:W-:Y:S01]  /*12c0*/  SHF.L.U32 R2, R7, 0x1f, RZ ;  /* 0x0000001f07027819 */ /* 0x000fe200000006ff */
[----:B------:R-:W-:Y:S02]  /*12d0*/  ULEA UR6, UR27, UR4, 0x3 ;  /* 0x000000041b067291 */ /* 0x000fe4000f8e18ff */
[----:B-1----:R-:W-:Y:S02]  /*12e0*/  ULEA UR7, UR31, UR4, 0x3 ;  /* 0x000000041f077291 */ /* 0x002fe4000f8e18ff */
[----:B----4-:R-:W-:Y:S01]  /*12f0*/  MOV R0, UR5 ;  /* 0x0000000500007c02 */ /* 0x010fe20008000f00 */
[----:B------:R-:W-:Y:S02]  /*1300*/  ULEA UR9, UR31, UR33, 0x14 ;  /* 0x000000211f097291 */ /* 0x000fe4000f8ea0ff */
[----:B------:R-:W-:Y:S02]  /*1310*/  UIADD3 UR14, UPT, UPT, UR32, UR14, URZ ;  /* 0x0000000e200e7290 */ /* 0x000fe4000fffe0ff */
[----:B-----5:R1:W4:Y:S01]  /*1320*/  SYNCS.PHASECHK.TRANS64.TRYWAIT P1, [UR6], R0 ;  /* 0x00000000ff0075a7 */ /* 0x0203220008021106 */
[----:B------:R-:W-:Y:S01]  /*1330*/  UPLOP3.LUT UP2, UPT, UPT, UPT, UPT, 0x40, 0x4 ;  /* 0x000000000004789c */ /* 0x000fe20003f4e870 */
[----:B------:R-:W5:Y:S02]  /*1340*/  SYNCS.PHASECHK.TRANS64.TRYWAIT P0, [UR7+0x50], R2 ;  /* 0x00005002ff0075a7 */ /* 0x000f640008001107 */
[----:B-1--45:R-:W-:Y:S08]  /*1350*/  @!P0 BRA `(.L_x_24) ;  /* 0x0000002c00708947 */ /* 0x032ff00003800000 */
.L_x_49:
[----:B------:R-:W-:-:S05]  /*1360*/  UMOV UR25, URZ ;  /* 0x000000ff00197c82 */ /* 0x000fca0008000000 */
.L_x_27:
[----:B------:R-:W-:Y:S02]  /*1370*/  UIADD3 UR13, UPT, UPT, UR27, 0x1, URZ ;  /* 0x000000011b0d7890 */ /* 0x000fe4000fffe0ff */
[----:B------:R-:W-:Y:S02]  /*1380*/  UISETP.GT.U32.AND UP0, UPT, UR25, 0x3e, UPT ;  /* 0x0000003e1900788c */ /* 0x000fe4000bf04070 */
[----:B----4-:R-:W-:Y:S02]  /*1390*/  ULEA UR46, UR27, UR11, 0xb ;  /* 0x0000000b1b2e7291 */ /* 0x010fe4000f8e58ff */
[----:B------:R-:W-:Y:S02]  /*13a0*/  ULEA UR44, UR27, UR10, 0x9 ;  /* 0x0000000a1b2c7291 */ /* 0x000fe4000f8e48ff */
[----:B------:R-:W-:Y:S01]  /*13b0*/  ULEA UR5, UR27, UR4, 0x3 ;  /* 0x000000041b057291 */ /* 0x000fe2000f8e18ff */
[----:B------:R-:W-:Y:S01]  /*13c0*/  PLOP3.LUT P0, PT, PT, PT, UP0, 0x80, 0x8 ;  /* 0x000000000008781c */ /* 0x000fe20003f0f008 */
[----:B------:R-:W-:Y:S02]  /*13d0*/  UISETP.NE.AND UP1, UPT, UR13, 0x4, UPT ;  /* 0x000000040d00788c */ /* 0x000fe4000bf25270 */
[----:B------:R-:W-:Y:S02]  /*13e0*/  UIADD3 UR40, UPT, UPT, UR46, 0x2, URZ ;  /* 0x000000022e287890 */ /* 0x000fe4000fffe0ff */
[----:B------:R-:W-:Y:S02]  /*13f0*/  UIADD3 UR30, UPT, UPT, UR44, 0x2, URZ ;  /* 0x000000022c1e7890 */ /* 0x000fe4000fffe0ff */
[----:B------:R-:W-:Y:S02]  /*1400*/  UIADD3 UR28, UPT, UPT, UR46, 0x4, URZ ;  /* 0x000000042e1c7890 */ /* 0x000fe4000fffe0ff */
[----:B------:R-:W-:Y:S02]  /*1410*/  UIADD3 UR26, UPT, UPT, UR44, 0x4, URZ ;  /* 0x000000042c1a7890 */ /* 0x000fe4000fffe0ff */
[----:B------:R-:W-:Y:S02]  /*1420*/  UIADD3 UR6, UPT, UPT, UR46, 0x6, URZ ;  /* 0x000000062e067890 */ /* 0x000fe4000fffe0ff */
[----:B------:R-:W-:Y:S02]  /*1430*/  UIADD3 UR8, UPT, UPT, UR44, 0x6, URZ ;  /* 0x000000062c087890 */ /* 0x000fe4000fffe0ff */
[----:B------:R-:W-:Y:S02]  /*1440*/  UIADD3 UR24, UPT, UPT, UR5, 0x20, URZ ;  /* 0x0000002005187890 */ /* 0x000fe4000fffe0ff */
[----:B------:R-:W-:Y:S02]  /*1450*/  USEL UR22, URZ, 0x1, UP1 ;  /* 0x00000001ff167887 */ /* 0x000fe40008800000 */
[----:B------:R-:W-:Y:S01]  /*1460*/  USEL UR27, UR13, URZ, UP1 ;  /* 0x000000ff0d1b7287 */ /* 0x000fe20008800000 */
[----:B------:R-:W-:Y:S01]  /*1470*/  UMOV UR47, 0x40004040 ;  /* 0x40004040002f7882 */ /* 0x000fe20000000000 */
[----:B------:R-:W-:Y:S01]  /*1480*/  UMOV UR45, 0x40004040 ;  /* 0x40004040002d7882 */ /* 0x000fe20000000000 */
[----:B------:R-:W-:Y:S01]  /*1490*/  UMOV UR41, 0x40004040 ;  /* 0x4000404000297882 */ /* 0x000fe20000000000 */
[----:B-----5:R-:W-:Y:S08]  /*14a0*/  @P1 BRA `(.L_x_25) ;  /* 0x0000000000101947 */ /* 0x020ff00003800000 */
[----:B------:R-:W-:Y:S06]  /*14b0*/  USHF.L.U32 UR13, UR29, 0x1f, URZ ;  /* 0x0000001f1d0d7899 */ /* 0x000fec00080006ff */
[----:B-1----:R-:W-:Y:S04]  /*14c0*/  MOV R0, UR13 ;  /* 0x0000000d00007c02 */ /* 0x002fe80008000f00 */
[----:B------:R-:W1:Y:S02]  /*14d0*/  SYNCS.PHASECHK.TRANS64.TRYWAIT P1, [UR5], R0 ;  /* 0x00000000ff0075a7 */ /* 0x000e640008021105 */
[----:B-1----:R-:W-:Y:S05]  /*14e0*/  @!P1 BRA `(.L_x_26) ;  /* 0x0000002c00289947 */ /* 0x002fea0003800000 */
.L_x_25:
[----:B------:R-:W-:Y:S01]  /*14f0*/  ULOP3.LUT UR29, UR29, UR22, URZ, 0x3c, !UPT ;  /* 0x000000161d1d7292 */ /* 0x000fe2000f8e3cff */
[----:B------:R-:W-:Y:S01]  /*1500*/  PLOP3.LUT P1, PT, PT, PT, PT, 0x80, 0x8 ;  /* 0x000000000008781c */ /* 0x000fe20003f2f070 */
[----:B------:R-:W-:Y:S01]  /*1510*/  UIADD3 UR25, UPT, UPT, UR25, 0x1, URZ ;  /* 0x0000000119197890 */ /* 0x000fe2000fffe0ff */
[----:B------:R4:W-:Y:S01]  /*1520*/  UTCHMMA gdesc[UR44], gdesc[UR46], tmem[UR9], tmem[UR42], idesc[UR43], UP2 ;  /* 0x00ff2a2e2c0075ea */ /* 0x0009e20009000009 */
[----:B------:R-:W-:Y:S02]  /*1530*/  @!UP0 USHF.L.U32 UR5, UR29, 0x1f, URZ ;  /* 0x0000001f1d058899 */ /* 0x000fe400080006ff */
[----:B------:R-:W-:Y:S01]  /*1540*/  UPLOP3.LUT UP2, UPT, UPT, UPT, UPT, 0x80, 0x8 ;  /* 0x000000000008789c */ /* 0x000fe20003f4f070 */
[----:B------:R-:W-:Y:S01]  /*1550*/  UMOV UR54, UR6 ;  /* 0x0000000600367c82 */ /* 0x000fe20008000000 */
[----:B------:R-:W-:Y:S02]  /*1560*/  @!UP0 ULEA UR6, UR27, UR4, 0x3 ;  /* 0x000000041b068291 */ /* 0x000fe4000f8e18ff */
[----:B-1----:R-:W-:Y:S01]  /*1570*/  MOV R0, UR5 ;  /* 0x0000000500007c02 */ /* 0x002fe20008000f00 */
[----:B------:R-:W-:Y:S01]  /*1580*/  UMOV UR48, UR30 ;  /* 0x0000001e00307c82 */ /* 0x000fe20008000000 */
[----:B------:R-:W-:Y:S01]  /*1590*/  UMOV UR49, 0x40004040 ;  /* 0x4000404000317882 */ /* 0x000fe20000000000 */
[----:B------:R-:W-:Y:S01]  /*15a0*/  UMOV UR50, UR28 ;  /* 0x0000001c00327c82 */ /* 0x000fe20008000000 */
[----:B------:R-:W-:Y:S01]  /*15b0*/  UMOV UR51, 0x40004040 ;  /* 0x4000404000337882 */ /* 0x000fe20000000000 */
[----:B------:R-:W-:Y:S01]  /*15c0*/  UMOV UR52, UR26 ;  /* 0x0000001a00347c82 */ /* 0x000fe20008000000 */
[----:B------:R-:W-:Y:S01]  /*15d0*/  UMOV UR53, 0x40004040 ;  /* 0x4000404000357882 */ /* 0x000fe20000000000 */
[----:B------:R4:W-:Y:S01]  /*15e0*/  UTCHMMA gdesc[UR48], gdesc[UR40], tmem[UR9], tmem[UR38], idesc[UR39], UPT ;  /* 0x00ff2628300075ea */ /* 0x0009e2000b800009 */
[----:B------:R-:W-:Y:S01]  /*15f0*/  UMOV UR55, 0x40004040 ;  /* 0x4000404000377882 */ /* 0x000fe20000000000 */
[----:B------:R-:W-:Y:S01]  /*1600*/  UMOV UR56, UR8 ;  /* 0x0000000800387c82 */ /* 0x000fe20008000000 */
[----:B------:R-:W-:Y:S01]  /*1610*/  UMOV UR57, 0x40004040 ;  /* 0x4000404000397882 */ /* 0x000fe20000000000 */
[----:B------:R4:W-:Y:S01]  /*1620*/  UTCHMMA gdesc[UR52], gdesc[UR50], tmem[UR9], tmem[UR36], idesc[UR37], UPT ;  /* 0x00ff2432340075ea */ /* 0x0009e2000b800009 */
[----:B------:R4:W-:Y:S01]  /*1630*/  UTCHMMA gdesc[UR56], gdesc[UR54], tmem[UR9], tmem[UR34], idesc[UR35], UPT ;  /* 0x00ff2236380075ea */ /* 0x0009e2000b800009 */
[----:B------:R4:W-:Y:S01]  /*1640*/  UTCBAR.MULTICAST [UR24], URZ, UR23 ;  /* 0x000000ff180073e9 */ /* 0x0009e20008000817 */
[----:B------:R4:W5:Y:S01]  /*1650*/  @!P0 SYNCS.PHASECHK.TRANS64.TRYWAIT P1, [UR6], R0 ;  /* 0x00000000ff0085a7 */ /* 0x0009620008021106 */
[----:B------:R-:W-:Y:S09]  /*1660*/  UISETP.NE.AND UP0, UPT, UR25, 0x40, UPT ;  /* 0x000000401900788c */ /* 0x000ff2000bf05270 */
[----:B------:R-:W-:Y:S05]  /*1670*/  BRA.U UP0, `(.L_x_27) ;  /* 0xfffffffd003c7547 */ /* 0x000fea000b83ffff */
[----:B------:R-:W-:Y:S02]  /*1680*/  UIADD3 UR7, UPT, UPT, UR7, 0x40, URZ ;  /* 0x0000004007077890 */ /* 0x000fe4000fffe0ff */
[----:B------:R-:W-:-:S04]  /*1690*/  UIADD3 UR31, UPT, UPT, UR31, 0x1, URZ ;  /* 0x000000011f1f7890 */ /* 0x000fc8000fffe0ff */
[----:B------:R-:W-:-:S03]  /*16a0*/  UISETP.NE.AND UP0, UPT, UR31, 0x2, UPT ;  /* 0x000000021f00788c */ /* 0x000fc6000bf05270 */
[----:B------:R1:W-:Y:S01]  /*16b0*/  UTCBAR.MULTICAST [UR7], URZ, UR21 ;  /* 0x000000ff070073e9 */ /* 0x0003e20008000815 */
[----:B------:R-:W-:Y:S02]  /*16c0*/  USEL UR31, UR31, URZ, UP0 ;  /* 0x000000ff1f1f7287 */ /* 0x000fe40008000000 */
[----:B------:R-:W-:Y:S02]  /*16d0*/  USEL UR5, URZ, 0x1, UP0 ;  /* 0x00000001ff057887 */ /* 0x000fe40008000000 */
[----:B------:R-:W-:-:S04]  /*16e0*/  UISETP.GE.AND UP0, UPT, UR14, 0x200, UPT ;  /* 0x000002000e00788c */ /* 0x000fc8000bf06270 */
[----:B------:R-:W-:-:S05]  /*16f0*/  LOP3.LUT R7, R7, UR5, RZ, 0x3c, !PT ;  /* 0x0000000507077c12 */ /* 0x000fca000f8e3cff */
[----:B------:R-:W-:Y:S05]  /*1700*/  BRA.U !UP0, `(.L_x_28) ;  /* 0xfffffff908e87547 */ /* 0x000fea000b83ffff */
[----:B------:R-:W-:-:S06]  /*1710*/  UIADD3 UR31, UPT, UPT, UR31, 0x1, URZ ;  /* 0x000000011f1f7890 */ /* 0x000fcc000fffe0ff */
[----:B------:R-:W-:Y:S02]  /*1720*/  MOV R4, UR31 ;  /* 0x0000001f00047c02 */ /* 0x000fe40008000f00 */
.L_x_23:
[----:B------:R-:W-:-:S09]  /*1730*/  UISETP.NE.AND UP0, UPT, UR12, URZ, UPT ;  /* 0x000000ff0c00728c */ /* 0x000fd2000bf05270 */
[----:B------:R-:W-:Y:S05]  /*1740*/  BRA.U UP0, `(.L_x_22) ;  /* 0x00000001002c7547 */ /* 0x000fea000b800000 */
[----:B-1--4-:R-:W1:Y:S01]  /*1750*/  S2R R0, SR_CgaCtaId ;  /* 0x0000000000007919 */ /* 0x012e620000008800 */
[----:B------:R-:W-:Y:S02]  /*1760*/  ISETP.NE.AND P0, PT, R4, 0x2, PT ;  /* 0x000000020400780c */ /* 0x000fe40003f05270 */
[----:B------:R-:W-:Y:S02]  /*1770*/  MOV R3, 0x400 ;  /* 0x0000040000037802 */ /* 0x000fe40000000f00 */
[----:B------:R-:W-:-:S04]  /*1780*/  SEL R2, RZ, 0x1, P0 ;  /* 0x00000001ff027807 */ /* 0x000fc80000000000 */
[----:B------:R-:W-:-:S05]  /*1790*/  LOP3.LUT R2, R7, R2, RZ, 0x3c, !PT ;  /* 0x0000000207027212 */ /* 0x000fca00078e3cff */
[----:B------:R-:W-:Y:S01]  /*17a0*/  IMAD.U32 R2, R2, -0x80000000, RZ ;  /* 0x8000000002027824 */ /* 0x000fe200078e00ff */
[----:B-1----:R-:W-:Y:S02]  /*17b0*/  LEA R0, R0, R3, 0x18 ;  /* 0x0000000300007211 */ /* 0x002fe400078ec0ff */
[----:B------:R-:W-:-:S05]  /*17c0*/  SEL R3, R4, RZ, P0 ;  /* 0x000000ff04037207 */ /* 0x000fca0000000000 */
[----:B------:R-:W-:-:S04]  /*17d0*/  IMAD R0, R3, 0x8, R0 ;  /* 0x0000000803007824 */ /* 0x000fc800078e0200 */
[----:B------:R-:W1:Y:S02]  /*17e0*/  SYNCS.PHASECHK.TRANS64.TRYWAIT P0, [R0+URZ+0x50], R2 ;  /* 0x00005002000075a7 */ /* 0x000e6400080011ff */
[----:B-1----:R-:W-:Y:S05]  /*17f0*/  @!P0 BRA `(.L_x_29) ;  /* 0x0000002800848947 */ /* 0x002fea0003800000 */
.L_x_22:
[----:B------:R-:W-:-:S13]  /*1800*/  ISETP.GT.AND P0, PT, R71, 0x3, PT ;  /* 0x000000034700780c */ /* 0x000fda0003f04270 */
[----:B-12345:R-:W-:Y:S05]  /*1810*/  @P0 EXIT ;  /* 0x000000000000094d */ /* 0x03efea0003800000 */
[----:B------:R-:W-:-:S13]  /*1820*/  ISETP.NE.AND P0, PT, R71, RZ, PT ;  /* 0x000000ff4700720c */ /* 0x000fda0003f05270 */
[----:B------:R-:W-:Y:S05]  /*1830*/  @P0 BRA `(.L_x_30) ;  /* 0x0000000000b80947 */ /* 0x000fea0003800000 */
[----:B------:R-:W1:Y:S01]  /*1840*/  S2UR UR6, SR_CgaCtaId ;  /* 0x00000000000679c3 */ /* 0x000e620000008800 */
[----:B------:R-:W-:Y:S01]  /*1850*/  NOP ;  /* 0x0000000000007918 */ /* 0x000fe20000000000 */
[----:B------:R-:W-:Y:S01]  /*1860*/  UMOV UR4, 0x40 ;  /* 0x0000004000047882 */ /* 0x000fe20000000000 */
[----:B------:R-:W-:Y:S01]  /*1870*/  UMOV UR5, 0x400 ;  /* 0x0000040000057882 */ /* 0x000fe20000000000 */
[----:B-1----:R-:W-:Y:S02]  /*1880*/  ULEA UR4, UR6, UR4, 0x18 ;  /* 0x0000000406047291 */ /* 0x002fe4000f8ec0ff */
[----:B------:R-:W-:-:S07]  /*1890*/  ULEA UR5, UR6, UR5, 0x18 ;  /* 0x0000000506057291 */ /* 0x000fce000f8ec0ff */
[----:B------:R-:W1:Y:S02]  /*18a0*/  LDS.U8 R0, [UR4] ;  /* 0x00000004ff007984 */ /* 0x000e640008000000 */
[----:B-1----:R-:W-:-:S13]  /*18b0*/  ISETP.NE.AND P0, PT, R0, RZ, PT ;  /* 0x000000ff0000720c */ /* 0x002fda0003f05270 */
[----:B------:R-:W-:Y:S05]  /*18c0*/  @P0 BRA `(.L_x_31) ;  /* 0x00000000007c0947 */ /* 0x000fea0003800000 */
[----:B------:R-:W-:-:S13]  /*18d0*/  ELECT P0, URZ, PT ;  /* 0x0000000000ff782f */ /* 0x000fda0003800000 */
[----:B------:R-:W-:Y:S05]  /*18e0*/  @!P0 BRA `(.L_x_32) ;  /* 0x0000000000848947 */ /* 0x000fea0003800000 */
[----:B------:R-:W-:Y:S01]  /*18f0*/  UMOV UR4, 0x8 ;  /* 0x0000000800047882 */ /* 0x000fe20000000000 */
[----:B------:R-:W-:-:S04]  /*1900*/  IMAD.MOV.U32 R2, RZ, RZ, 0xff ;  /* 0x000000ffff027424 */ /* 0x000fc800078e00ff */
[----:B------:R-:W-:Y:S04]  /*1910*/  DEPBAR.LE SB1, 0x36 ;  /* 0x00009d800000791a */ /* 0x000fe80000000000 */
[----:B------:R-:W1:Y:S02]  /*1920*/  UTCATOMSWS.FIND_AND_SET.ALIGN UP0, UR4, UR4 ;  /* 0x00000004000475e3 */ /* 0x000e640008000800 */
[----:B-1----:R-:W-:Y:S01]  /*1930*/  PLOP3.LUT P0, PT, PT, PT, UP0, 0x80, 0x8 ;  /* 0x000000000008781c */ /* 0x002fe20003f0f008 */
[----:B------:R-:W-:-:S03]  /*1940*/  IMAD.U32 R7, RZ, RZ, UR4 ;  /* 0x00000004ff077e24 */ /* 0x000fc6000f8e00ff */
[----:B------:R-:W-:-:S04]  /*1950*/  SEL R0, RZ, 0xffffffff, !P0 ;  /* 0xffffffffff007807 */ /* 0x000fc80004000000 */
[----:B------:R-:W-:Y:S01]  /*1960*/  ISETP.NE.AND P0, PT, R0, RZ, PT ;  /* 0x000000ff0000720c */ /* 0x000fe20003f05270 */
[----:B------:R-:W-:-:S12]  /*1970*/  IMAD.MOV.U32 R0, RZ, RZ, 0x1 ;  /* 0x00000001ff007424 */ /* 0x000fd800078e00ff */
[----:B------:R-:W-:Y:S05]  /*1980*/  @P0 BRA `(.L_x_33) ;  /* 0x0000000000240947 */ /* 0x000fea0003800000 */
.L_x_34:
[----:B------:R-:W-:Y:S05]  /*1990*/  NANOSLEEP 0x64 ;  /* 0x000000640000795d */ /* 0x000fea0003800000 */
[----:B------:R-:W-:-:S05]  /*19a0*/  UMOV UR4, 0x8 ;  /* 0x0000000800047882 */ /* 0x000fca0000000000 */
[----:B------:R-:W-:Y:S04]  /*19b0*/  DEPBAR.LE SB1, 0x36 ;  /* 0x00009d800000791a */ /* 0x000fe80000000000 */
[----:B------:R-:W1:Y:S02]  /*19c0*/  UTCATOMSWS.FIND_AND_SET.ALIGN UP0, UR4, UR4 ;  /* 0x00000004000475e3 */ /* 0x000e640008000800 */
[----:B-1----:R-:W-:Y:S01]  /*19d0*/  PLOP3.LUT P0, PT, PT, PT, UP0, 0x80, 0x8 ;  /* 0x000000000008781c */ /* 0x002fe20003f0f008 */
[----:B------:R-:W-:-:S03]  /*19e0*/  IMAD.U32 R7, RZ, RZ, UR4 ;  /* 0x00000004ff077e24 */ /* 0x000fc6000f8e00ff */
[----:B------:R-:W-:-:S04]  /*19f0*/  SEL R3, RZ, 0xffffffff, !P0 ;  /* 0xffffffffff037807 */ /* 0x000fc80004000000 */
[----:B------:R-:W-:-:S13]  /*1a00*/  ISETP.NE.AND P0, PT, R3, RZ, PT ;  /* 0x000000ff0300720c */ /* 0x000fda0003f05270 */
[----:B------:R-:W-:Y:S05]  /*1a10*/  @!P0 BRA `(.L_x_34) ;  /* 0xfffffffc00dc8947 */ /* 0x000fea000383ffff */
.L_x_33:
[C---:B------:R-:W-:Y:S01]  /*1a20*/  VIADD R3, R7.reuse, 0x10 ;  /* 0x0000001007037836 */ /* 0x040fe20000000000 */
[----:B------:R-:W-:Y:S01]  /*1a30*/  UMOV UR4, 0x50 ;  /* 0x0000005000047882 */ /* 0x000fe20000000000 */
[----:B------:R-:W-:Y:S01]  /*1a40*/  SHF.L.U32 R2, R2, R7, RZ ;  /* 0x0000000702027219 */ /* 0x000fe200000006ff */
[----:B------:R-:W-:Y:S01]  /*1a50*/  ULEA UR4, UR6, UR4, 0x18 ;  /* 0x0000000406047291 */ /* 0x000fe2000f8ec0ff */
[----:B------:R-:W-:Y:S01]  /*1a60*/  IMAD.SHL.U32 R7, R7, 0x20, RZ ;  /* 0x0000002007077824 */ /* 0x000fe200078e00ff */
[----:B------:R-:W-:-:S04]  /*1a70*/  SHF.L.U32 R3, R0, R3, RZ ;  /* 0x0000000300037219 */ /* 0x000fc800000006ff */
[----:B------:R-:W-:-:S05]  /*1a80*/  LOP3.LUT R2, R3, R2, RZ, 0xfc, !PT ;  /* 0x0000000203027212 */ /* 0x000fca00078efcff */
[----:B------:R1:W-:Y:S04]  /*1a90*/  ATOMS.OR RZ, [UR4], R2 ;  /* 0x00000002ffff798c */ /* 0x0003e8000b000004 */
[----:B------:R1:W-:Y:S01]  /*1aa0*/  STS [UR5+0x68], R7 ;  /* 0x00006807ff007988 */ /* 0x0003e20008000805 */
[----:B------:R-:W-:Y:S05]  /*1ab0*/  BRA `(.L_x_32) ;  /* 0x0000000000107947 */ /* 0x000fea0003800000 */
.L_x_31:
[----:B------:R-:W-:Y:S02]  /*1ac0*/  MOV R0, 0xffffffff ;  /* 0xffffffff00007802 */ /* 0x000fe40000000f00 */
[----:B------:R-:W-:-:S03]  /*1ad0*/  MOV R2, 0x1b00 ;  /* 0x00001b0000027802 */ /* 0x000fc60000000f00 */
[----:B------:R1:W-:Y:S04]  /*1ae0*/  STS [UR5+0x68], R0 ;  /* 0x00006800ff007988 */ /* 0x0003e80008000805 */
[----:B-1----:R-:W-:Y:S05]  /*1af0*/  CALL.REL.NOINC `($__internal_1_$__cuda_sm10x_tcgen05_guardrail_trap_phase_invalid_during_alloc) ;  /* 0x0000002800007944 */ /* 0x002fea0003c00000 */
.L_x_32:
[----:B------:R-:W-:Y:S05]  /*1b00*/  WARPSYNC.ALL ;  /* 0x0000000000007948 */ /* 0x000fea0003800000 */
[----:B------:R-:W-:Y:S01]  /*1b10*/  NOP ;  /* 0x0000000000007918 */ /* 0x000fe20000000000 */
.L_x_30:
[----:B------:R-:W2:Y:S08]  /*1b20*/  S2UR UR4, SR_CgaCtaId ;  /* 0x00000000000479c3 */ /* 0x000eb00000008800 */
[----:B------:R-:W-:Y:S01]  /*1b30*/  BAR.SYNC.DEFER_BLOCKING 0x2, 0xa0 ;  /* 0x0082800000007b1d */ /* 0x000fe20000010000 */
[C---:B------:R-:W-:Y:S02]  /*1b40*/  IMAD.SHL.U32 R0, R5.reuse, 0x80, RZ ;  /* 0x0000008005007824 */ /* 0x040fe400078e00ff */
[----:B------:R-:W-:-:S03]  /*1b50*/  IMAD.SHL.U32 R3, R5, 0x40, RZ ;  /* 0x0000004005037824 */ /* 0x000fc600078e00ff */
[----:B------:R-:W-:Y:S02]  /*1b60*/  UMOV UR5, 0x400 ;  /* 0x0000040000057882 */ /* 0x000fe40000000000 */
[----:B------:R-:W3:Y:S01]  /*1b70*/  S2UR UR22, SR_CTAID.Z ;  /* 0x00000000001679c3 */ /* 0x000ee20000002700 */
[----:B------:R-:W-:-:S04]  /*1b80*/  LOP3.LUT R0, R0, 0x780, RZ, 0xc0, !PT ;  /* 0x0000078000007812 */ /* 0x000fc800078ec0ff */
[----:B------:R-:W-:-:S04]  /*1b90*/  LOP3.LUT R0, R0, 0x3800, R3, 0xf8, !PT ;  /* 0x0000380000007812 */ /* 0x000fc800078ef803 */
[----:B------:R-:W-:Y:S01]  /*1ba0*/  LOP3.LUT R0, R0, 0x10, R5, 0xf8, !PT ;  /* 0x0000001000007812 */ /* 0x000fe200078ef805 */
[----:B--2---:R-:W-:-:S06]  /*1bb0*/  ULEA UR4, UR4, UR5, 0x18 ;  /* 0x0000000504047291 */ /* 0x004fcc000f8ec0ff */
[----:B------:R-:W-:Y:S01]  /*1bc0*/  VIADD R0, R0, UR4 ;  /* 0x0000000400007c36 */ /* 0x000fe20008000000 */
[----:B---3--:R-:W-:Y:S02]  /*1bd0*/  UISETP.GT.U32.AND UP0, UPT, UR22, 0x1ff, UPT ;  /* 0x000001ff1600788c */ /* 0x008fe4000bf04070 */
[----:B------:R-:W2:Y:S07]  /*1be0*/  LDS R70, [UR4+0x68] ;  /* 0x00006804ff467984 */ /* 0x000eae0008000800 */
[----:B------:R-:W-:Y:S05]  /*1bf0*/  BRA.U UP0, `(.L_x_35) ;  /* 0x0000002100347547 */ /* 0x000fea000b800000 */
[----:B------:R-:W3:Y:S01]  /*1c00*/  LDCU.64 UR4, c[0x0][0x5c0] ;  /* 0x0000b800ff0477ac */ /* 0x000ee20008000a00 */
[C---:B-1----:R-:W-:Y:S02]  /*1c10*/  VIADD R2, R0.reuse, 0x8460 ;  /* 0x0000846000027836 */ /* 0x042fe40000000000 */
[C---:B------:R-:W-:Y:S01]  /*1c20*/  VIADD R3, R0.reuse, 0x8400 ;  /* 0x0000840000037836 */ /* 0x040fe20000000000 */
[----:B------:R-:W1:Y:S01]  /*1c30*/  LDCU UR10, c[0x0][0x374] ;  /* 0x00006e80ff0a77ac */ /* 0x000e620008000800 */
[C---:B------:R-:W-:Y:S01]  /*1c40*/  VIADD R7, R0.reuse, 0x8440 ;  /* 0x0000844000077836 */ /* 0x040fe20000000000 */
[----:B------:R-:W-:Y:S01]  /*1c50*/  SHF.R.U32.HI R69, RZ, 0x3, R2 ;  /* 0x00000003ff457819 */ /* 0x000fe20000011602 */
[----:B------:R-:W-:Y:S01]  /*1c60*/  VIADD R4, R0, 0x8420 ;  /* 0x0000842000047836 */ /* 0x000fe20000000000 */
[----:B------:R-:W-:Y:S01]  /*1c70*/  SHF.R.U32.HI R66, RZ, 0x3, R3 ;  /* 0x00000003ff427819 */ /* 0x000fe20000011603 */
[----:B------:R-:W-:Y:S01]  /*1c80*/  IMAD.U32 R5, R5, 0x10000, RZ ;  /* 0x0001000005057824 */ /* 0x000fe200078e00ff */
[----:B------:R-:W-:Y:S01]  /*1c90*/  LOP3.LUT R69, R2, 0x70, R69, 0x78, !PT ;  /* 0x0000007002457812 */ /* 0x000fe200078e7845 */
[C---:B------:R-:W-:Y:S01]  /*1ca0*/  VIADD R2, R0.reuse, 0x460 ;  /* 0x0000046000027836 */ /* 0x040fe20000000000 */
[----:B------:R-:W-:Y:S01]  /*1cb0*/  LOP3.LUT R66, R3, 0x70, R66, 0x78, !PT ;  /* 0x0000007003427812 */ /* 0x000fe200078e7842 */
[----:B------:R-:W-:Y:S01]  /*1cc0*/  VIADD R3, R0, 0x440 ;  /* 0x0000044000037836 */ /* 0x000fe20000000000 */
[----:B------:R-:W-:Y:S01]  /*1cd0*/  LOP3.LUT R5, R5, 0xe00000, RZ, 0xc0, !PT ;  /* 0x00e0000005057812 */ /* 0x000fe200078ec0ff */
[----:B------:R-:W-:Y:S01]  /*1ce0*/  IMAD.MOV.U32 R60, RZ, RZ, RZ ;  /* 0x000000ffff3c7224 */ /* 0x000fe200078e00ff */
[----:B------:R-:W-:Y:S01]  /*1cf0*/  SHF.R.U32.HI R65, RZ, 0x3, R2 ;  /* 0x00000003ff417819 */ /* 0x000fe20000011602 */
[----:B------:R-:W4:Y:S01]  /*1d00*/  LDCU.64 UR24, c[0x0][0x348] ;  /* 0x00006900ff1877ac */ /* 0x000f220008000a00 */
[----:B------:R-:W-:Y:S01]  /*1d10*/  SHF.R.U32.HI R64, RZ, 0x3, R3 ;  /* 0x00000003ff407819 */ /* 0x000fe20000011603 */
[----:B--2---:R-:W-:Y:S01]  /*1d20*/  IMAD.IADD R62, R70, 0x1, R5 ;  /* 0x00000001463e7824 */ /* 0x004fe200078e0205 */
[----:B------:R-:W-:Y:S01]  /*1d30*/  LOP3.LUT R65, R2, 0x70, R65, 0x78, !PT ;  /* 0x0000007002417812 */ /* 0x000fe200078e7841 */
[----:B---3--:R-:W-:Y:S01]  /*1d40*/  UIMAD.WIDE.U32 UR6, UR22, UR5, URZ ;  /* 0x00000005160672a5 */ /* 0x008fe2000f8e00ff */
[C---:B------:R-:W-:Y:S01]  /*1d50*/  VIADD R2, R0.reuse, 0x420 ;  /* 0x0000042000027836 */ /* 0x040fe20000000000 */
[----:B------:R-:W-:Y:S01]  /*1d60*/  SHF.R.U32.HI R68, RZ, 0x3, R7 ;  /* 0x00000003ff447819 */ /* 0x000fe20000011607 */
[----:B------:R-:W-:Y:S01]  /*1d70*/  VIADD R0, R0, 0x400 ;  /* 0x0000040000007836 */ /* 0x000fe20000000000 */
[----:B------:R-:W-:Y:S01]  /*1d80*/  UIADD3 UR5, UPT, UPT, UR22, -UR7, URZ ;  /* 0x8000000716057290 */ /* 0x000fe2000fffe0ff */
[----:B------:R-:W-:Y:S01]  /*1d90*/  SHF.R.U32.HI R67, RZ, 0x3, R4 ;  /* 0x00000003ff437819 */ /* 0x000fe20000011604 */
[----:B------:R-:W-:Y:S01]  /*1da0*/  UMOV UR11, URZ ;  /* 0x000000ff000b7c82 */ /* 0x000fe20008000000 */
[----:B------:R-:W-:Y:S01]  /*1db0*/  SHF.R.U32.HI R63, RZ, 0x3, R2 ;  /* 0x00000003ff3f7819 */ /* 0x000fe20000011602 */
[----:B------:R-:W-:Y:S01]  /*1dc0*/  USHF.R.U32.HI UR5, URZ, UR20, UR5 ;  /* 0x00000014ff057299 */ /* 0x000fe20008011605 */
[----:B------:R-:W-:-:S02]  /*1dd0*/  SHF.R.U32.HI R61, RZ, 0x3, R0 ;  /* 0x00000003ff3d7819 */ /* 0x000fc40000011600 */
[----:B------:R-:W2:Y:S01]  /*1de0*/  LDCU UR6, c[0x0][0x5d0] ;  /* 0x0000ba00ff0677ac */ /* 0x000ea20008000800 */
[----:B------:R-:W-:Y:S01]  /*1df0*/  LOP3.LUT R64, R3, 0x70, R64, 0x78, !PT ;  /* 0x0000007003407812 */ /* 0x000fe200078e7840 */
[----:B------:R-:W-:Y:S01]  /*1e00*/  IMAD.MOV.U32 R3, RZ, RZ, RZ ;  /* 0x000000ffff037224 */ /* 0x000fe200078e00ff */
[----:B------:R-:W-:Y:S01]  /*1e10*/  LOP3.LUT R68, R7, 0x70, R68, 0x78, !PT ;  /* 0x0000007007447812 */ /* 0x000fe200078e7844 */
[----:B------:R-:W-:Y:S01]  /*1e20*/  UIADD3 UR5, UPT, UPT, UR7, UR5, URZ ;  /* 0x0000000507057290 */ /* 0x000fe2000fffe0ff */
[----:B------:R-:W-:Y:S02]  /*1e30*/  LOP3.LUT R67, R4, 0x70, R67, 0x78, !PT ;  /* 0x0000007004437812 */ /* 0x000fe400078e7843 */
[----:B------:R-:W-:Y:S01]  /*1e40*/  LOP3.LUT R63, R2, 0x70, R63, 0x78, !PT ;  /* 0x00000070023f7812 */ /* 0x000fe200078e783f */
[----:B------:R-:W-:Y:S01]  /*1e50*/  USHF.R.U32.HI UR14, URZ, UR19, UR5 ;  /* 0x00000013ff0e7299 */ /* 0x000fe20008011605 */
[----:B------:R-:W-:-:S03]  /*1e60*/  LOP3.LUT R61, R0, 0x70, R61, 0x78, !PT ;  /* 0x00000070003d7812 */ /* 0x000fc600078e783d */
        /* <DEDUP_REMOVED lines=11> */
[----:B------:R-:W1:Y:S02]  /*1f20*/  LDCU UR9, c[0x0][0x370] ;  /* 0x00006e00ff0977ac */ /* 0x000e640008000800 */
[----:B------:R-:W-:Y:S01]  /*1f30*/  USHF.R.U32.HI UR5, URZ, UR16, UR5 ;  /* 0x00000010ff057299 */ /* 0x000fe20008011605 */
[----:B------:R-:W2:Y:S03]  /*1f40*/  LDCU UR8, c[0x0][0x378] ;  /* 0x00006f00ff0877ac */ /* 0x000ea60008000800 */
[----:B------:R-:W-:-:S04]  /*1f50*/  UIADD3 UR7, UPT, UPT, UR7, UR5, URZ ;  /* 0x0000000507077290 */ /* 0x000fc8000fffe0ff */
[----:B------:R-:W-:-:S03]  /*1f60*/  USHF.R.U32.HI UR7, URZ, UR15, UR7 ;  /* 0x0000000fff077299 */ /* 0x000fc60008011607 */
[----:B------:R-:W3:Y:S01]  /*1f70*/  LDCU UR5, c[0x0][0x5cc] ;  /* 0x0000b980ff0577ac */ /* 0x000ee20008000800 */
[----:B------:R-:W-:Y:S02]  /*1f80*/  UIADD3 UR7, UPT, UPT, -UR7, URZ, URZ ;  /* 0x000000ff07077290 */ /* 0x000fe4000fffe1ff */
[----:B-1----:R-:W-:Y:S02]  /*1f90*/  UIMAD UR9, UR10, UR9, URZ ;  /* 0x000000090a0972a4 */ /* 0x002fe4000f8e02ff */
[----:B------:R-:W-:Y:S02]  /*1fa0*/  UIMAD UR4, UR4, UR7, UR6 ;  /* 0x00000007040472a4 */ /* 0x000fe4000f8e0206 */
[----:B--2---:R-:W-:Y:S02]  /*1fb0*/  UIMAD UR8, UR9, UR8, URZ ;  /* 0x00000008090872a4 */ /* 0x004fe4000f8e02ff */
[----:B------:R-:W-:Y:S02]  /*1fc0*/  UIADD3 UR6, UPT, UPT, -UR6, URZ, URZ ;  /* 0x000000ff06067290 */ /* 0x000fe4000fffe1ff */
[----:B------:R-:W-:Y:S01]  /*1fd0*/  ULEA.HI UR21, UR8, UR8, URZ, 0x1 ;  /* 0x0000000808157291 */ /* 0x000fe2000f8f08ff */
[----:B------:R-:W1:Y:S03]  /*1fe0*/  S2UR UR7, SR_CTAID.Y ;  /* 0x00000000000779c3 */ /* 0x000e660000002600 */
[----:B------:R-:W-:-:S02]  /*1ff0*/  USHF.R.S32.HI UR21, URZ, 0x1, UR21 ;  /* 0x00000001ff157899 */ /* 0x000fc40008011415 */
[----:B---34-:R-:W-:-:S12]  /*2000*/  UIMAD UR14, UR5, UR6, UR14 ;  /* 0x00000006050e72a4 */ /* 0x018fd8000f8e020e */
.L_x_39:
[----:B------:R-:W2:Y:S01]  /*2010*/  S2R R0, SR_CgaCtaId ;  /* 0x0000000000007919 */ /* 0x000ea20000008800 */
[----:B------:R-:W-:Y:S01]  /*2020*/  MOV R5, 0x400 ;  /* 0x0000040000057802 */ /* 0x000fe20000000f00 */
[----:B------:R-:W3:Y:S01]  /*2030*/  S2UR UR23, SR_CgaCtaId ;  /* 0x00000000001779c3 */ /* 0x000ee20000008800 */
[----:B------:R-:W-:Y:S01]  /*2040*/  UIADD3 UR30, UP1, UPT, UR24, 0x140, URZ ;  /* 0x00000140181e7890 */ /* 0x000fe2000ff3e0ff */
[----:B------:R-:W-:Y:S01]  /*2050*/  ISETP.NE.AND P0, PT, R71, RZ, PT ;  /* 0x000000ff4700720c */ /* 0x000fe20003f05270 */
[----:B------:R-:W-:Y:S02]  /*2060*/  UIADD3 UR26, UPT, UPT, UR4, UR4, URZ ;  /* 0x00000004041a7290 */ /* 0x000fe4000fffe0ff */
[----:B------:R-:W-:Y:S01]  /*2070*/  UIADD3 UR28, UP0, UPT, UR24, 0x1c0, URZ ;  /* 0x000001c0181c7890 */ /* 0x000fe2000ff1e0ff */
[----:B------:R-:W-:Y:S01]  /*2080*/  UMOV UR4, 0x400 ;  /* 0x0000040000047882 */ /* 0x000fe20000000000 */
[----:B------:R-:W-:Y:S01]  /*2090*/  UIADD3.X UR31, UPT, UPT, URZ, UR25, URZ, UP1, !UPT ;  /* 0x00000019ff1f7290 */ /* 0x000fe20008ffe4ff */
[----:B------:R-:W4:Y:S01]  /*20a0*/  LDCU UR27, c[0x0][0x5e4] ;  /* 0x0000bc80ff1b77ac */ /* 0x000f220008000800 */
[----:B------:R-:W-:-:S02]  /*20b0*/  USHF.L.U32 UR14, UR14, 0x6, URZ ;  /* 0x000000060e0e7899 */ /* 0x000fc400080006ff */
[----:B-1----:R-:W-:Y:S02]  /*20c0*/  ULOP3.LUT UR26, UR26, 0x1, UR7, 0xf8, !UPT ;  /* 0x000000011a1a7892 */ /* 0x002fe4000f8ef807 */
[----:B------:R-:W-:Y:S02]  /*20d0*/  UIADD3.X UR29, UPT, UPT, URZ, UR25, URZ, UP0, !UPT ;  /* 0x00000019ff1d7290 */ /* 0x000fe400087fe4ff */
[----:B------:R-:W-:Y:S02]  /*20e0*/  UPLOP3.LUT UP1, UPT, UPT, UPT, UPT, 0x80, 0x8 ;  /* 0x000000000008789c */ /* 0x000fe40003f2f070 */
[----:B---3--:R-:W-:Y:S01]  /*20f0*/  ULEA UR23, UR23, UR4, 0x18 ;  /* 0x0000000417177291 */ /* 0x008fe2000f8ec0ff */
[----:B--2---:R-:W-:Y:S01]  /*2100*/  LEA R0, R0, R5, 0x18 ;  /* 0x0000000500007211 */ /* 0x004fe200078ec0ff */
[----:B------:R-:W-:-:S04]  /*2110*/  IMAD.U32 R5, R60, -0x80000000, RZ ;  /* 0x800000003c057824 */ /* 0x000fc800078e00ff */
[----:B------:R-:W-:-:S04]  /*2120*/  IMAD R0, R3, 0x8, R0 ;  /* 0x0000000803007824 */ /* 0x000fc800078e0200 */
[----:B------:R-:W1:Y:S02]  /*2130*/  SYNCS.PHASECHK.TRANS64.TRYWAIT P1, [R0+URZ+0x40], R5 ;  /* 0x00004005000075a7 */ /* 0x000e6400080211ff */
[----:B-1--4-:R-:W-:Y:S05]  /*2140*/  @!P1 BRA `(.L_x_36) ;  /* 0x0000002000489947 */ /* 0x012fea0003800000 */
.L_x_53:
[----:B------:R-:W-:Y:S01]  /*2150*/  LEA R2, R3, R62, 0x14 ;  /* 0x0000003e03027211 */ /* 0x000fe200078ea0ff */
[----:B------:R-:W-:-:S06]  /*2160*/  UMOV UR5, URZ ;  /* 0x000000ff00057c82 */ /* 0x000fcc0008000000 */
.L_x_38:
[----:B------:R-:W-:Y:S02]  /*2170*/  USHF.L.U32 UR13, UR5, 0x6, URZ ;  /* 0x00000006050d7899 */ /* 0x000fe400080006ff */
[----:B------:R-:W-:Y:S02]  /*2180*/  ULEA UR6, UR11, UR5, 0x2 ;  /* 0x000000050b067291 */ /* 0x000fe4000f8e10ff */
[----:B------:R-:W-:Y:S02]  /*2190*/  USHF.R.U32.HI UR8, URZ, 0x1, UR5 ;  /* 0x00000001ff087899 */ /* 0x000fe40008011605 */
[----:B--2---:R-:W-:Y:S01]  /*21a0*/  IADD3 R4, PT, PT, R2, UR13, RZ ;  /* 0x0000000d02047c10 */ /* 0x004fe2000fffe0ff */
[----:B------:R-:W-:Y:S02]  /*21b0*/  USHF.R.S32.HI UR12, URZ, 0x1f, UR6 ;  /* 0x0000001fff0c7899 */ /* 0x000fe40008011406 */
[----:B------:R-:W-:Y:S01]  /*21c0*/  ULEA UR8, UR11, UR8, 0x2 ;  /* 0x000000080b087291 */ /* 0x000fe2000f8e10ff */
[----:B------:R-:W-:Y:S01]  /*21d0*/  R2UR UR4, R4 ;  /* 0x00000000040472ca */ /* 0x000fe200000e0000 */
[----:B------:R-:W-:-:S04]  /*21e0*/  ULEA.HI UR12, UR12, UR6, URZ, 0x2 ;  /* 0x000000060c0c7291 */ /* 0x000fc8000f8f10ff */
[----:B------:R-:W-:-:S04]  /*21f0*/  ULOP3.LUT UR12, UR12, 0xfffffffc, URZ, 0xc0, !UPT ;  /* 0xfffffffc0c0c7892 */ /* 0x000fc8000f8ec0ff */
[----:B------:R-:W-:Y:S02]  /*2200*/  UIADD3 UR12, UPT, UPT, UR6, -UR12, URZ ;  /* 0x8000000c060c7290 */ /* 0x000fe4000fffe0ff */
[----:B------:R-:W-:Y:S02]  /*2210*/  UIADD3 UR6, UPT, UPT, UR6, 0x1, URZ ;  /* 0x0000000106067890 */ /* 0x000fe4000fffe0ff */
[----:B------:R-:W2:Y:S02]  /*2220*/  LDTM.16dp256bit.x8 R16, tmem[UR4+0x40] ;  /* 0x00004004001079ee */ /* 0x000ea400081a0000 */
[----:B--2---:R-:W-:Y:S01]  /*2230*/  FMUL R35, R35, UR27 ;  /* 0x0000001b23237c20 */ /* 0x004fe20008400000 */
[----:B------:R-:W-:Y:S01]  /*2240*/  FMUL R58, R37, UR27 ;  /* 0x0000001b253a7c20 */ /* 0x000fe20008400000 */
[----:B-1----:R-:W-:Y:S01]  /*2250*/  FMUL R5, R36, UR27 ;  /* 0x0000001b24057c20 */ /* 0x002fe20008400000 */
[----:B------:R-:W-:Y:S01]  /*2260*/  FMUL R19, R19, UR27 ;  /* 0x0000001b13137c20 */ /* 0x000fe20008400000 */
        /* <DEDUP_REMOVED lines=18> */
[----:B------:R-:W-:Y:S01]  /*2390*/  FMUL R8, R35, -1.4426950216293334961 ;  /* 0xbfb8aa3b23087820 */ /* 0x000fe20000400000 */
        /* <DEDUP_REMOVED lines=21> */
[----:B------:R-:W1:Y:S01]  /*24f0*/  MUFU.EX2 R8, R8 ;  /* 0x0000000800087308 */ /* 0x000e620000000800 */
[----:B------:R-:W-:Y:S01]  /*2500*/  FMUL R39, R39, UR27 ;  /* 0x0000001b27277c20 */ /* 0x000fe20008400000 */
[----:B------:R-:W-:Y:S01]  /*2510*/  FMUL R38, R38, UR27 ;  /* 0x0000001b26267c20 */ /* 0x000fe20008400000 */
[----:B------:R-:W-:Y:S01]  /*2520*/  FMUL R43, R43, UR27 ;  /* 0x0000001b2b2b7c20 */ /* 0x000fe20008400000 */
[----:B------:R-:W-:Y:S01]  /*2530*/  FMUL R42, R42, UR27 ;  /* 0x0000001b2a2a7c20 */ /* 0x000fe20008400000 */
[----:B------:R-:W-:Y:S01]  /*2540*/  FMUL R47, R47, UR27 ;  /* 0x0000001b2f2f7c20 */ /* 0x000fe20008400000 */
[----:B------:R-:W-:-:S02]  /*2550*/  FMUL R46, R46, UR27 ;  /* 0x0000001b2e2e7c20 */ /* 0x000fc40008400000 */
[----:B------:R-:W2:Y:S08]  /*2560*/  MUFU.EX2 R7, R7 ;  /* 0x0000000700077308 */ /* 0x000eb00000000800 */
[----:B------:R-:W3:Y:S01]  /*2570*/  MUFU.EX2 R49, R49 ;  /* 0x0000003100317308 */ /* 0x000ee20000000800 */
[----:B-1----:R-:W-:-:S07]  /*2580*/  FADD R94, R8, 1 ;  /* 0x3f800000085e7421 */ /* 0x002fce0000000000 */
[----:B------:R-:W1:Y:S01]  /*2590*/  MUFU.EX2 R36, R36 ;  /* 0x0000002400247308 */ /* 0x000e620000000800 */
[----:B--2---:R-:W-:-:S07]  /*25a0*/  FADD R7, R7, 1 ;  /* 0x3f80000007077421 */ /* 0x004fce0000000000 */
[----:B------:R-:W2:Y:S01]  /*25b0*/  MUFU.EX2 R11, R11 ;  /* 0x0000000b000b7308 */ /* 0x000ea20000000800 */
[----:B---3--:R-:W-:Y:S01]  /*25c0*/  FADD R8, R49, 1 ;  /* 0x3f80000031087421 */ /* 0x008fe20000000000 */
[----:B------:R-:W-:-:S06]  /*25d0*/  F2FP.BF16.F32.PACK_AB R49, R19, R18 ;  /* 0x000000121331723e */ /* 0x000fcc00000010ff */
[----:B------:R-:W3:Y:S01]  /*25e0*/  MUFU.EX2 R51, R51 ;  /* 0x0000003300337308 */ /* 0x000ee20000000800 */
[----:B-1----:R-:W-:Y:S01]  /*25f0*/  FADD R76, R36, 1 ;  /* 0x3f800000244c7421 */ /* 0x002fe20000000000 */
[----:B------:R-:W-:-:S06]  /*2600*/  MOV R36, UR12 ;  /* 0x0000000c00247c02 */ /* 0x000fcc0008000f00 */
[----:B------:R-:W1:Y:S01]  /*2610*/  MUFU.EX2 R50, R50 ;  /* 0x0000003200327308 */ /* 0x000e620000000800 */
[----:B--2---:R-:W-:-:S07]  /*2620*/  FADD R11, R11, 1 ;  /* 0x3f8000000b0b7421 */ /* 0x004fce0000000000 */
[----:B------:R-:W2:Y:S01]  /*2630*/  MUFU.EX2 R15, R15 ;  /* 0x0000000f000f7308 */ /* 0x000ea20000000800 */
[----:B---3--:R-:W-:-:S07]  /*2640*/  FADD R51, R51, 1 ;  /* 0x3f80000033337421 */ /* 0x008fce0000000000 */
[----:B------:R-:W3:Y:S01]  /*2650*/  MUFU.EX2 R55, R55 ;  /* 0x0000003700377308 */ /* 0x000ee20000000800 */
[----:B-1----:R-:W-:-:S07]  /*2660*/  FADD R50, R50, 1 ;  /* 0x3f80000032327421 */ /* 0x002fce0000000000 */
        /* <DEDUP_REMOVED lines=26> */
[----:B------:R-:W2:Y:S01]  /*2810*/  MUFU.RCP R7, R7 ;  /* 0x0000000700077308 */ /* 0x000ea20000001000 */
[----:B---3--:R-:W-:-:S07]  /*2820*/  FADD R9, R9, 1 ;  /* 0x3f80000009097421 */ /* 0x008fce0000000000 */
[----:B------:R-:W3:Y:S01]  /*2830*/  MUFU.RCP R95, R51 ;  /* 0x00000033005f7308 */ /* 0x000ee20000001000 */
[----:B-1----:R-:W-:-:S07]  /*2840*/  FADD R6, R6, 1 ;  /* 0x3f80000006067421 */ /* 0x002fce0000000000 */
[----:B------:R-:W1:Y:S01]  /*2850*/  MUFU.RCP R88, R11 ;  /* 0x0000000b00587308 */ /* 0x000e620000001000 */
[C---:B--2---:R-:W-:Y:S01]  /*2860*/  FMUL R92, R58.reuse, R7 ;  /* 0x000000073a5c7220 */ /* 0x044fe20000400000 */
[----:B------:R-:W-:-:S06]  /*2870*/  F2FP.BF16.F32.PACK_AB R58, R58, R5 ;  /* 0x000000053a3a723e */ /* 0x000fcc00000010ff */
[----:B------:R-:W2:Y:S01]  /*2880*/  MUFU.RCP R93, R50 ;  /* 0x00000032005d7308 */ /* 0x000ea20000001000 */
[----:B---3--:R-:W-:Y:S01]  /*2890*/  FMUL R95, R32, R95 ;  /* 0x0000005f205f7220 */ /* 0x008fe20000400000 */
[----:B------:R-:W-:-:S06]  /*28a0*/  F2FP.BF16.F32.PACK_AB R51, R23, R22 ;  /* 0x000000161733723e */ /* 0x000fcc00000010ff */
[----:B------:R-:W3:Y:S01]  /*28b0*/  MUFU.RCP R94, R94 ;  /* 0x0000005e005e7308 */ /* 0x000ee20000001000 */
[----:B-1----:R-:W-:-:S07]  /*28c0*/  FMUL R88, R33, R88 ;  /* 0x0000005821587220 */ /* 0x002fce0000400000 */
[----:B------:R-:W1:Y:S01]  /*28d0*/  MUFU.RCP R8, R8 ;  /* 0x0000000800087308 */ /* 0x000e620000001000 */
[----:B--2---:R-:W-:Y:S01]  /*28e0*/  FMUL R93, R34, R93 ;  /* 0x0000005d225d7220 */ /* 0x004fe20000400000 */
[----:B------:R-:W-:-:S06]  /*28f0*/  F2FP.BF16.F32.PACK_AB R50, R21, R20 ;  /* 0x000000141532723e */ /* 0x000fcc00000010ff */
[----:B------:R-:W2:Y:S01]  /*2900*/  MUFU.RCP R85, R55 ;  /* 0x0000003700557308 */ /* 0x000ea20000001000 */
[----:B---3--:R-:W-:-:S07]  /*2910*/  FMUL R94, R35, R94 ;  /* 0x0000005e235e7220 */ /* 0x008fce0000400000 */
[----:B------:R3:W4:Y:S01]  /*2920*/  MUFU.RCP R86, R15 ;  /* 0x0000000f00567308 */ /* 0x0007220000001000 */
[----:B-1----:R-:W-:-:S07]  /*2930*/  FMUL R91, R5, R8 ;  /* 0x00000008055b7220 */ /* 0x002fce0000400000 */
[----:B------:R-:W1:Y:S01]  /*2940*/  MUFU.RCP R83, R54 ;  /* 0x0000003600537308 */ /* 0x000e620000001000 */
[----:B--2---:R-:W-:Y:S01]  /*2950*/  FMUL R85, R24, R85 ;  /* 0x0000005518557220 */ /* 0x004fe20000400000 */
[----:B------:R-:W-:-:S06]  /*2960*/  F2FP.BF16.F32.PACK_AB R55, R31, R30 ;  /* 0x0000001e1f37723e */ /* 0x000fcc00000010ff */
[----:B------:R2:W5:Y:S01]  /*2970*/  MUFU.RCP R84, R14 ;  /* 0x0000000e00547308 */ /* 0x0005620000001000 */
[----:B---3--:R-:W-:Y:S02]  /*2980*/  HFMA2 R15, -RZ, RZ, 0, 0 ;  /* 0x00000000ff0f7431 */ /* 0x008fe400000001ff */
[----:B----4-:R-:W-:-:S05]  /*2990*/  FMUL R86, R25, R86 ;  /* 0x0000005619567220 */ /* 0x010fca0000400000 */
[----:B------:R3:W4:Y:S01]  /*29a0*/  MUFU.RCP R81, R53 ;  /* 0x0000003500517308 */ /* 0x0007220000001000 */
[----:B-1----:R-:W-:Y:S01]  /*29b0*/  FMUL R83, R26, R83 ;  /* 0x000000531a537220 */ /* 0x002fe20000400000 */
[----:B------:R-:W-:-:S06]  /*29c0*/  F2FP.BF16.F32.PACK_AB R54, R29, R28 ;  /* 0x0000001c1d36723e */ /* 0x000fcc00000010ff */
[----:B------:R1:W1:Y:S01]  /*29d0*/  MUFU.RCP R82, R13 ;  /* 0x0000000d00527308 */ /* 0x0002620000001000 */
[----:B--2---:R-:W-:Y:S01]  /*29e0*/  LEA R14, R36, R61, 0xd ;  /* 0x0000003d240e7211 */ /* 0x004fe200078e68ff */
[----:B-----5:R-:W-:-:S03]  /*29f0*/  FMUL R84, R27, R84 ;  /* 0x000000541b547220 */ /* 0x020fc60000400000 */
[----:B------:R-:W-:-:S03]  /*2a00*/  MOV R89, R14 ;  /* 0x0000000e00597202 */ /* 0x000fc60000000f00 */
[----:B------:R2:W5:Y:S01]  /*2a10*/  MUFU.RCP R79, R52 ;  /* 0x00000034004f7308 */ /* 0x0005620000001000 */
[----:B---3--:R-:W-:Y:S01]  /*2a20*/  F2FP.BF16.F32.PACK_AB R53, R27, R26 ;  /* 0x0000001a1b35723e */ /* 0x008fe200000010ff */
[----:B----4-:R-:W-:-:S06]  /*2a30*/  FMUL R81, R28, R81 ;  /* 0x000000511c517220 */ /* 0x010fcc0000400000 */
[----:B------:R3:W4:Y:S01]  /*2a40*/  MUFU.RCP R80, R12 ;  /* 0x0000000c00507308 */ /* 0x0007220000001000 */
[----:B-1----:R-:W-:Y:S01]  /*2a50*/  MOV R13, RZ ;  /* 0x000000ff000d7202 */ /* 0x002fe20000000f00 */
[----:B------:R-:W-:-:S06]  /*2a60*/  FMUL R82, R29, R82 ;  /* 0x000000521d527220 */ /* 0x000fcc0000400000 */
[----:B------:R1:W1:Y:S01]  /*2a70*/  MUFU.RCP R77, R57 ;  /* 0x00000039004d7308 */ /* 0x0002620000001000 */
[----:B--2---:R-:W-:Y:S01]  /*2a80*/  F2FP.BF16.F32.PACK_AB R52, R25, R24 ;  /* 0x000000181934723e */ /* 0x004fe200000010ff */
[----:B-----5:R-:W-:-:S06]  /*2a90*/  FMUL R79, R30, R79 ;  /* 0x0000004f1e4f7220 */ /* 0x020fcc0000400000 */
[----:B------:R2:W5:Y:S01]  /*2aa0*/  MUFU.RCP R78, R37 ;  /* 0x00000025004e7308 */ /* 0x0005620000001000 */
[----:B---3--:R-:W-:Y:S01]  /*2ab0*/  LEA R12, R36, R63, 0xd ;  /* 0x0000003f240c7211 */ /* 0x008fe200078e68ff */
[----:B----4-:R-:W-:-:S06]  /*2ac0*/  FMUL R80, R31, R80 ;  /* 0x000000501f507220 */ /* 0x010fcc0000400000 */
[----:B------:R3:W4:Y:S01]  /*2ad0*/  MUFU.RCP R75, R56 ;  /* 0x00000038004b7308 */ /* 0x0007220000001000 */
[----:B-1----:R-:W-:Y:S01]  /*2ae0*/  F2FP.BF16.F32.PACK_AB R57, R35, R34 ;  /* 0x000000222339723e */ /* 0x002fe200000010ff */
[----:B------:R-:W-:-:S06]  /*2af0*/  FMUL R77, R16, R77 ;  /* 0x0000004d104d7220 */ /* 0x000fcc0000400000 */
[----:B------:R-:W1:Y:S01]  /*2b00*/  MUFU.RCP R76, R76 ;  /* 0x0000004c004c7308 */ /* 0x000e620000001000 */
[----:B--2---:R-:W-:Y:S01]  /*2b10*/  MOV R37, R12 ;  /* 0x0000000c00257202 */ /* 0x004fe20000000f00 */
[----:B-----5:R-:W-:-:S06]  /*2b20*/  FMUL R78, R17, R78 ;  /* 0x0000004e114e7220 */ /* 0x020fcc0000400000 */
[----:B------:R2:W5:Y:S01]  /*2b30*/  MUFU.RCP R73, R48 ;  /* 0x0000003000497308 */ /* 0x0005620000001000 */
[----:B---3--:R-:W-:Y:S01]  /*2b40*/  F2FP.BF16.F32.PACK_AB R56, R33, R32 ;  /* 0x000000202138723e */ /* 0x008fe200000010ff */
[----:B----4-:R-:W-:-:S06]  /*2b50*/  FMUL R75, R18, R75 ;  /* 0x0000004b124b7220 */ /* 0x010fcc0000400000 */
[----:B------:R-:W3:Y:S01]  /*2b60*/  MUFU.RCP R74, R10 ;  /* 0x0000000a004a7308 */ /* 0x000ee20000001000 */
[----:B-1----:R-:W-:-:S07]  /*2b70*/  FMUL R76, R19, R76 ;  /* 0x0000004c134c7220 */ /* 0x002fce0000400000 */
[----:B------:R-:W1:Y:S01]  /*2b80*/  MUFU.RCP R72, R9 ;  /* 0x0000000900487308 */ /* 0x000e620000001000 */
[----:B--2---:R-:W-:Y:S01]  /*2b90*/  F2FP.BF16.F32.PACK_AB R48, R17, R16 ;  /* 0x000000101130723e */ /* 0x004fe200000010ff */
[----:B-----5:R-:W-:-:S06]  /*2ba0*/  FMUL R73, R20, R73 ;  /* 0x0000004914497220 */ /* 0x020fcc0000400000 */
[----:B------:R-:W2:Y:S01]  /*2bb0*/  MUFU.RCP R59, R6 ;  /* 0x00000006003b7308 */ /* 0x000ea20000001000 */
[----:B---3--:R-:W-:Y:S01]  /*2bc0*/  FMUL R74, R21, R74 ;  /* 0x0000004a154a7220 */ /* 0x008fe20000400000 */
[----:B-1----:R-:W-:Y:S01]  /*2bd0*/  FMUL R72, R23, R72 ;  /* 0x0000004817487220 */ /* 0x002fe20000400000 */
[----:B--2---:R-:W-:Y:S02]  /*2be0*/  FMUL R59, R22, R59 ;  /* 0x0000003b163b7220 */ /* 0x004fe40000400000 */
[----:B------:R-:W1:Y:S01]  /*2bf0*/  LDTM.16dp256bit.x8 R4, tmem[UR4] ;  /* 0x00000004000479ee */ /* 0x000e6200081a0000 */
[----:B------:R-:W-:-:S04]  /*2c00*/  ULEA.HI UR4, UR8, UR8, URZ, 0x1 ;  /* 0x0000000808047291 */ /* 0x000fc8000f8f08ff */
[----:B------:R-:W-:-:S04]  /*2c10*/  ULOP3.LUT UR4, UR4, 0xfffffffe, URZ, 0xc0, !UPT ;  /* 0xfffffffe04047892 */ /* 0x000fc8000f8ec0ff */
[----:B------:R-:W-:Y:S02]  /*2c20*/  UIADD3 UR4, UPT, UPT, UR8, -UR4, URZ ;  /* 0x8000000408047290 */ /* 0x000fe4000fffe0ff */
[----:B------:R-:W-:-:S04]  /*2c30*/  USHF.R.S32.HI UR8, URZ, 0x1f, UR6 ;  /* 0x0000001fff087899 */ /* 0x000fc80008011406 */
[----:B------:R-:W-:-:S04]  /*2c40*/  ULEA.HI UR8, UR8, UR6, URZ, 0x2 ;  /* 0x0000000608087291 */ /* 0x000fc8000f8f10ff */
[----:B------:R-:W-:-:S04]  /*2c50*/  ULOP3.LUT UR8, UR8, 0xfffffffc, URZ, 0xc0, !UPT ;  /* 0xfffffffc08087892 */ /* 0x000fc8000f8ec0ff */
[----:B------:R-:W-:Y:S01]  /*2c60*/  UIADD3 UR8, UPT, UPT, UR6, -UR8, URZ ;  /* 0x8000000806087290 */ /* 0x000fe2000fffe0ff */
[----:B-1----:R-:W-:Y:S01]  /*2c70*/  FMUL R87, R21, UR27 ;  /* 0x0000001b15577c20 */ /* 0x002fe20008400000 */
[----:B------:R-:W-:Y:S01]  /*2c80*/  FMUL R90, R20, UR27 ;  /* 0x0000001b145a7c20 */ /* 0x000fe20008400000 */
[----:B------:R-:W-:Y:S01]  /*2c90*/  FMUL R24, R24, UR27 ;  /* 0x0000001b18187c20 */ /* 0x000fe20008400000 */
[----:B------:R-:W-:Y:S01]  /*2ca0*/  FMUL R23, R23, UR27 ;  /* 0x0000001b17177c20 */ /* 0x000fe20008400000 */
[----:B------:R-:W-:Y:S01]  /*2cb0*/  FMUL R21, R87, R88 ;  /* 0x0000005857157220 */ /* 0x000fe20000400000 */
[----:B------:R-:W-:Y:S01]  /*2cc0*/  FMUL R20, R90, R95 ;  /* 0x0000005f5a147220 */ /* 0x000fe20000400000 */
[----:B------:R-:W-:Y:S01]  /*2cd0*/  FMUL R88, R22, UR27 ;  /* 0x0000001b16587c20 */ /* 0x000fe20008400000 */
[----:B------:R-:W-:Y:S01]  /*2ce0*/  FMUL R25, R25, UR27 ;  /* 0x0000001b19197c20 */ /* 0x000fe20008400000 */
[----:B------:R-:W-:Y:S01]  /*2cf0*/  FMUL R22, R24, R91 ;  /* 0x0000005b18167220 */ /* 0x000fe20000400000 */
[----:B------:R-:W-:Y:S01]  /*2d00*/  FMUL R94, R23, R94 ;  /* 0x0000005e175e7220 */ /* 0x000fe20000400000 */
[----:B------:R-:W-:Y:S01]  /*2d10*/  F2FP.BF16.F32.PACK_AB R20, R21, R20 ;  /* 0x000000141514723e */ /* 0x000fe200000010ff */
[----:B------:R-:W-:Y:S01]  /*2d20*/  FMUL R21, R88, R93 ;  /* 0x0000005d58157220 */ /* 0x000fe20000400000 */
[----:B------:R-:W-:Y:S01]  /*2d30*/  FMUL R91, R25, R92 ;  /* 0x0000005c195b7220 */ /* 0x000fe20000400000 */
[----:B------:R-:W-:Y:S01]  /*2d40*/  FMUL R92, R4, UR27 ;  /* 0x0000001b045c7c20 */ /* 0x000fe20008400000 */
[----:B------:R-:W-:Y:S01]  /*2d50*/  FMUL R93, R7, UR27 ;  /* 0x0000001b075d7c20 */ /* 0x000fe20008400000 */
[----:B------:R-:W-:Y:S01]  /*2d60*/  FMUL R95, R9, UR27 ;  /* 0x0000001b095f7c20 */ /* 0x000fe20008400000 */
[----:B------:R-:W-:Y:S01]  /*2d70*/  F2FP.BF16.F32.PACK_AB R21, R94, R21 ;  /* 0x000000155e15723e */ /* 0x000fe200000010ff */
[----:B------:R-:W-:Y:S01]  /*2d80*/  FMUL R94, R6, UR27 ;  /* 0x0000001b065e7c20 */ /* 0x000fe20008400000 */
[----:B------:R-:W-:Y:S01]  /*2d90*/  F2FP.BF16.F32.PACK_AB R22, R91, R22 ;  /* 0x000000165b16723e */ /* 0x000fe200000010ff */
[----:B------:R-:W-:Y:S01]  /*2da0*/  FMUL R91, R5, UR27 ;  /* 0x0000001b055b7c20 */ /* 0x000fe20008400000 */
[----:B------:R-:W-:Y:S01]  /*2db0*/  FMUL R96, R8, UR27 ;  /* 0x0000001b08607c20 */ /* 0x000fe20008400000 */
[----:B------:R-:W-:Y:S01]  /*2dc0*/  FMUL R97, R11, UR27 ;  /* 0x0000001b0b617c20 */ /* 0x000fe20008400000 */
[----:B------:R-:W-:Y:S01]  /*2dd0*/  FMUL R98, R10, UR27 ;  /* 0x0000001b0a627c20 */ /* 0x000fe20008400000 */
[----:B------:R-:W-:Y:S01]  /*2de0*/  F2FP.BF16.F32.PACK_AB R5, R93, R94 ;  /* 0x0000005e5d05723e */ /* 0x000fe200000010ff */
[----:B------:R-:W-:Y:S01]  /*2df0*/  FMUL R13, R13, UR27 ;  /* 0x0000001b0d0d7c20 */ /* 0x000fe20008400000 */
[----:B------:R-:W-:Y:S01]  /*2e00*/  F2FP.BF16.F32.PACK_AB R4, R91, R92 ;  /* 0x0000005c5b04723e */ /* 0x000fe200000010ff */
        /* <DEDUP_REMOVED lines=8> */
[----:B------:R1:W-:Y:S01]  /*2e90*/  STSM.16.M88.4 [R89], R4 ;  /* 0x0000000459007844 */ /* 0x0003e20000000200 */
[----:B------:R-:W-:Y:S01]  /*2ea0*/  FMUL R18, R18, UR27 ;  /* 0x0000001b12127c20 */ /* 0x000fe20008400000 */
[----:B------:R-:W-:Y:S01]  /*2eb0*/  F2FP.BF16.F32.PACK_AB R8, R13, R12 ;  /* 0x0000000c0d08723e */ /* 0x000fe200000010ff */
[----:B------:R-:W-:Y:S01]  /*2ec0*/  FMUL R16, R12, R85 ;  /* 0x000000550c107220 */ /* 0x000fe20000400000 */
[----:B------:R-:W-:Y:S01]  /*2ed0*/  F2FP.BF16.F32.PACK_AB R9, R15, R14 ;  /* 0x0000000e0f09723e */ /* 0x000fe200000010ff */
[----:B------:R-:W-:Y:S01]  /*2ee0*/  FMUL R17, R13, R86 ;  /* 0x000000560d117220 */ /* 0x000fe20000400000 */
[----:B------:R-:W-:Y:S01]  /*2ef0*/  F2FP.BF16.F32.PACK_AB R10, R99, R100 ;  /* 0x00000064630a723e */ /* 0x000fe200000010ff */
[----:B------:R-:W-:Y:S01]  /*2f00*/  FMUL R12, R41, UR27 ;  /* 0x0000001b290c7c20 */ /* 0x000fe20008400000 */
[----:B------:R-:W-:Y:S01]  /*2f10*/  F2FP.BF16.F32.PACK_AB R11, R19, R18 ;  /* 0x00000012130b723e */ /* 0x000fe200000010ff */
[----:B------:R-:W-:Y:S01]  /*2f20*/  FMUL R13, R40, UR27 ;  /* 0x0000001b280d7c20 */ /* 0x000fe20008400000 */
[----:B------:R-:W-:Y:S01]  /*2f30*/  FMUL R83, R14, R83 ;  /* 0x000000530e537220 */ /* 0x000fe20000400000 */
[----:B------:R-:W-:Y:S01]  /*2f40*/  FMUL R14, R45, UR27 ;  /* 0x0000001b2d0e7c20 */ /* 0x000fe20008400000 */
[----:B------:R-:W-:Y:S01]  /*2f50*/  FMUL R84, R15, R84 ;  /* 0x000000540f547220 */ /* 0x000fe20000400000 */
[----:B------:R2:W-:Y:S01]  /*2f60*/  STSM.16.M88.4 [R37], R8 ;  /* 0x0000000825007844 */ /* 0x0005e20000000200 */
[----:B------:R-:W-:Y:S01]  /*2f70*/  FMUL R15, R44, UR27 ;  /* 0x0000001b2c0f7c20 */ /* 0x000fe20008400000 */
[----:B------:R-:W-:Y:S01]  /*2f80*/  FMUL R79, R18, R79 ;  /* 0x0000004f124f7220 */ /* 0x000fe20000400000 */
[----:B------:R-:W-:Y:S01]  /*2f90*/  FMUL R18, R47, -1.4426950216293334961 ;  /* 0xbfb8aa3b2f127820 */ /* 0x000fe20000400000 */
[----:B------:R-:W-:Y:S01]  /*2fa0*/  FMUL R80, R19, R80 ;  /* 0x0000005013507220 */ /* 0x000fe20000400000 */
[----:B------:R-:W-:Y:S01]  /*2fb0*/  FMUL R19, R46, -1.4426950216293334961 ;  /* 0xbfb8aa3b2e137820 */ /* 0x000fe20000400000 */
[----:B------:R-:W-:Y:S01]  /*2fc0*/  FMUL R98, R98, R59 ;  /* 0x0000003b62627220 */ /* 0x000fe20000400000 */
[----:B------:R-:W-:Y:S01]  /*2fd0*/  FMUL R97, R97, R72 ;  /* 0x0000004861617220 */ /* 0x000fe20000400000 */
[----:B------:R-:W-:Y:S01]  /*2fe0*/  LEA R86, R36, R64, 0xd ;  /* 0x0000004024567211 */ /* 0x000fe200078e68ff */
[----:B------:R-:W3:Y:S01]  /*2ff0*/  MUFU.EX2 R18, R18 ;  /* 0x0000001200127308 */ /* 0x000ee20000000800 */
[----:B------:R-:W-:Y:S01]  /*3000*/  MOV R72, UR4 ;  /* 0x0000000400487c02 */ /* 0x000fe20008000f00 */
[----:B------:R-:W-:Y:S01]  /*3010*/  FMUL R26, R26, UR27 ;  /* 0x0000001b1a1a7c20 */ /* 0x000fe20008400000 */
[----:B------:R-:W-:Y:S01]  /*3020*/  FMUL R30, R30, UR27 ;  /* 0x0000001b1e1e7c20 */ /* 0x000fe20008400000 */
[----:B------:R-:W-:Y:S01]  /*3030*/  FMUL R29, R29, UR27 ;  /* 0x0000001b1d1d7c20 */ /* 0x000fe20008400000 */
[----:B------:R-:W-:Y:S01]  /*3040*/  FMUL R78, R91, R78 ;  /* 0x0000004e5b4e7220 */ /* 0x000fe20000400000 */
[----:B------:R-:W-:-:S02]  /*3050*/  HFMA2 R91, -RZ, RZ, 0, 0 ;  /* 0x00000000ff5b7431 */ /* 0x000fc400000001ff */
[----:B------:R-:W-:Y:S01]  /*3060*/  FMUL R77, R92, R77 ;  /* 0x0000004d5c4d7220 */ /* 0x000fe20000400000 */
[----:B------:R-:W-:Y:S01]  /*3070*/  MUFU.EX2 R19, R19 ;  /* 0x0000001300137308 */ /* 0x000fe20000000800 */
[----:B-1----:R-:W-:Y:S01]  /*3080*/  FMUL R4, R39, -1.4426950216293334961 ;  /* 0xbfb8aa3b27047820 */ /* 0x002fe20000400000 */
[----:B------:R-:W-:Y:S01]  /*3090*/  FMUL R5, R38, -1.4426950216293334961 ;  /* 0xbfb8aa3b26057820 */ /* 0x000fe20000400000 */
[----:B------:R-:W-:Y:S01]  /*30a0*/  FMUL R6, R12, -1.4426950216293334961 ;  /* 0xbfb8aa3b0c067820 */ /* 0x000fe20000400000 */
[----:B------:R-:W-:Y:S01]  /*30b0*/  FMUL R7, R13, -1.4426950216293334961 ;  /* 0xbfb8aa3b0d077820 */ /* 0x000fe20000400000 */
[----:B------:R-:W-:Y:S02]  /*30c0*/  HFMA2 R89, -RZ, RZ, 0, 0 ;  /* 0x00000000ff597431 */ /* 0x000fe400000001ff */
[----:B------:R-:W-:Y:S01]  /*30d0*/  FMUL R75, R94, R75 ;  /* 0x0000004b5e4b7220 */ /* 0x000fe20000400000 */
[----:B------:R-:W-:Y:S01]  /*30e0*/  FMUL R76, R93, R76 ;  /* 0x0000004c5d4c7220 */ /* 0x000fe20000400000 */
[----:B------:R-:W1:Y:S01]  /*30f0*/  MUFU.EX2 R4, R4 ;  /* 0x0000000400047308 */ /* 0x000e620000000800 */
[----:B---3--:R-:W-:Y:S01]  /*3100*/  FADD R18, R18, 1 ;  /* 0x3f80000012127421 */ /* 0x008fe20000000000 */
[----:B------:R-:W-:Y:S01]  /*3110*/  FMUL R73, R96, R73 ;  /* 0x0000004960497220 */ /* 0x000fe20000400000 */
[----:B------:R-:W-:Y:S01]  /*3120*/  FMUL R74, R95, R74 ;  /* 0x0000004a5f4a7220 */ /* 0x000fe20000400000 */
[----:B------:R-:W-:Y:S01]  /*3130*/  FMUL R81, R100, R81 ;  /* 0x0000005164517220 */ /* 0x000fe20000400000 */
[----:B------:R-:W-:Y:S01]  /*3140*/  FMUL R82, R99, R82 ;  /* 0x0000005263527220 */ /* 0x000fe20000400000 */
[----:B--2---:R-:W-:Y:S01]  /*3150*/  FMUL R8, R43, -1.4426950216293334961 ;  /* 0xbfb8aa3b2b087820 */ /* 0x004fe20000400000 */
[----:B------:R-:W-:Y:S01]  /*3160*/  FMUL R10, R42, -1.4426950216293334961 ;  /* 0xbfb8aa3b2a0a7820 */ /* 0x000fe20000400000 */
[----:B------:R-:W2:Y:S01]  /*3170*/  MUFU.EX2 R5, R5 ;  /* 0x0000000500057308 */ /* 0x000ea20000000800 */
[----:B------:R-:W-:Y:S01]  /*3180*/  FMUL R9, R14, -1.4426950216293334961 ;  /* 0xbfb8aa3b0e097820 */ /* 0x000fe20000400000 */
[----:B------:R-:W-:Y:S01]  /*3190*/  FMUL R11, R15, -1.4426950216293334961 ;  /* 0xbfb8aa3b0f0b7820 */ /* 0x000fe20000400000 */
[----:B------:R-:W-:-:S02]  /*31a0*/  F2FP.BF16.F32.PACK_AB R16, R17, R16 ;  /* 0x000000101110723e */ /* 0x000fc400000010ff */
[----:B------:R-:W-:-:S03]  /*31b0*/  F2FP.BF16.F32.PACK_AB R17, R84, R83 ;  /* 0x000000535411723e */ /* 0x000fc600000010ff */
[----:B------:R-:W3:Y:S01]  /*31c0*/  MUFU.EX2 R8, R8 ;  /* 0x0000000800087308 */ /* 0x000ee20000000800 */
[----:B-1----:R-:W-:Y:S01]  /*31d0*/  FADD R40, R4, 1 ;  /* 0x3f80000004287421 */ /* 0x002fe20000000000 */
[----:B------:R-:W-:Y:S01]  /*31e0*/  F2FP.BF16.F32.PACK_AB R4, R87, R90 ;  /* 0x0000005a5704723e */ /* 0x000fe200000010ff */
[----:B------:R-:W-:-:S05]  /*31f0*/  HFMA2 R87, -RZ, RZ, 0, 0 ;  /* 0x00000000ff577431 */ /* 0x000fca00000001ff */
[----:B------:R-:W1:Y:S01]  /*3200*/  MUFU.EX2 R6, R6 ;  /* 0x0000000600067308 */ /* 0x000e620000000800 */
[----:B--2---:R-:W-:Y:S01]  /*3210*/  FADD R5, R5, 1 ;  /* 0x3f80000005057421 */ /* 0x004fe20000000000 */
[----:B------:R-:W-:Y:S02]  /*3220*/  MOV R37, R86 ;  /* 0x0000005600257202 */ /* 0x000fe40000000f00 */
[----:B------:R-:W-:-:S04]  /*3230*/  LEA R86, R72, R66, 0xd ;  /* 0x0000004248567211 */ /* 0x000fc800078e68ff */
[----:B------:R-:W2:Y:S01]  /*3240*/  MUFU.EX2 R7, R7 ;  /* 0x0000000700077308 */ /* 0x000ea20000000800 */
[----:B---3--:R-:W-:-:S07]  /*3250*/  FADD R8, R8, 1 ;  /* 0x3f80000008087421 */ /* 0x008fce0000000000 */
[----:B------:R-:W3:Y:S01]  /*3260*/  MUFU.EX2 R10, R10 ;  /* 0x0000000a000a7308 */ /* 0x000ee20000000800 */
[----:B-1----:R-:W-:Y:S01]  /*3270*/  FADD R59, R6, 1 ;  /* 0x3f800000063b7421 */ /* 0x002fe20000000000 */
[----:B------:R-:W-:Y:S02]  /*3280*/  LEA R6, R36, R65, 0xd ;  /* 0x0000004124067211 */ /* 0x000fe400078e68ff */
[----:B------:R-:W-:Y:S02]  /*3290*/  MOV R36, R86 ;  /* 0x0000005600247202 */ /* 0x000fe40000000f00 */
[----:B------:R-:W-:Y:S02]  /*32a0*/  LEA R86, R72, R69, 0xd ;  /* 0x0000004548567211 */ /* 0x000fe400078e68ff */
[----:B------:R-:W1:Y:S01]  /*32b0*/  MUFU.EX2 R9, R9 ;  /* 0x0000000900097308 */ /* 0x000e620000000800 */
[----:B--2---:R-:W-:Y:S01]  /*32c0*/  FADD R44, R7, 1 ;  /* 0x3f800000072c7421 */ /* 0x004fe20000000000 */
[----:B------:R-:W-:-:S04]  /*32d0*/  MOV R7, RZ ;  /* 0x000000ff00077202 */ /* 0x000fc80000000f00 */
[----:B------:R-:W-:Y:S01]  /*32e0*/  MOV R41, R6 ;  /* 0x0000000600297202 */ /* 0x000fe20000000f00 */
[----:B------:R-:W-:Y:S01]  /*32f0*/  FMUL R7, R27, UR27 ;  /* 0x0000001b1b077c20 */ /* 0x000fe20008400000 */
[----:B------:R-:W-:Y:S01]  /*3300*/  MUFU.EX2 R11, R11 ;  /* 0x0000000b000b7308 */ /* 0x000fe20000000800 */
[----:B---3--:R-:W-:Y:S01]  /*3310*/  FADD R10, R10, 1 ;  /* 0x3f8000000a0a7421 */ /* 0x008fe20000000000 */
[----:B------:R-:W-:Y:S01]  /*3320*/  F2FP.BF16.F32.PACK_AB R6, R25, R24 ;  /* 0x000000181906723e */ /* 0x000fe200000010ff */
[----:B------:R-:W-:Y:S01]  /*3330*/  HFMA2 R25, -RZ, RZ, 0, 0 ;  /* 0x00000000ff197431 */ /* 0x000fe200000001ff */
[----:B------:R-:W-:Y:S02]  /*3340*/  LEA R24, R72, R67, 0xd ;  /* 0x0000004348187211 */ /* 0x000fe400078e68ff */
[----:B------:R-:W-:Y:S02]  /*3350*/  MOV R27, RZ ;  /* 0x000000ff001b7202 */ /* 0x000fe40000000f00 */
[----:B------:R-:W2:Y:S01]  /*3360*/  MUFU.RCP R40, R40 ;  /* 0x0000002800287308 */ /* 0x000ea20000001000 */
[----:B-1----:R-:W-:Y:S01]  /*3370*/  FADD R9, R9, 1 ;  /* 0x3f80000009097421 */ /* 0x002fe20000000000 */
[----:B------:R-:W-:-:S06]  /*3380*/  MOV R25, R24 ;  /* 0x0000001800197202 */ /* 0x000fcc0000000f00 */
[----:B------:R-:W1:Y:S08]  /*3390*/  MUFU.RCP R45, R5 ;  /* 0x00000005002d7308 */ /* 0x000e700000001000 */
[----:B------:R3:W4:Y:S01]  /*33a0*/  MUFU.RCP R85, R10 ;  /* 0x0000000a00557308 */ /* 0x0007220000001000 */
[----:B--2---:R-:W-:-:S07]  /*33b0*/  FMUL R40, R39, R40 ;  /* 0x0000002827287220 */ /* 0x004fce0000400000 */
[----:B------:R-:W2:Y:S01]  /*33c0*/  MUFU.RCP R8, R8 ;  /* 0x0000000800087308 */ /* 0x000ea20000001000 */
[----:B-1----:R-:W-:Y:S01]  /*33d0*/  FMUL R45, R38, R45 ;  /* 0x0000002d262d7220 */ /* 0x002fe20000400000 */
[----:B------:R-:W-:Y:S01]  /*33e0*/  F2FP.BF16.F32.PACK_AB R5, R23, R88 ;  /* 0x000000581705723e */ /* 0x000fe200000010ff */
[C---:B------:R-:W-:Y:S01]  /*33f0*/  FMUL R23, R7.reuse, R40 ;  /* 0x0000002807177220 */ /* 0x040fe20000400000 */
[----:B------:R-:W-:Y:S01]  /*3400*/  F2FP.BF16.F32.PACK_AB R7, R7, R26 ;  /* 0x0000001a0707723e */ /* 0x000fe200000010ff */
[----:B------:R-:W-:Y:S01]  /*3410*/  FMUL R40, R26, R45 ;  /* 0x0000002d1a287220 */ /* 0x000fe20000400000 */
[----:B------:R-:W-:Y:S01]  /*3420*/  LEA R26, R72, R68, 0xd ;  /* 0x00000044481a7211 */ /* 0x000fe200078e68ff */
[----:B------:R-:W-:Y:S01]  /*3430*/  FMUL R72, R34, UR27 ;  /* 0x0000001b22487c20 */ /* 0x000fe20008400000 */
[----:B------:R-:W1:Y:S01]  /*3440*/  MUFU.RCP R59, R59 ;  /* 0x0000003b003b7308 */ /* 0x000e620000001000 */
[----:B---3--:R-:W-:Y:S01]  /*3450*/  FADD R10, R11, 1 ;  /* 0x3f8000000b0a7421 */ /* 0x008fe20000000000 */
[----:B------:R-:W-:Y:S01]  /*3460*/  MOV R24, R26 ;  /* 0x0000001a00187202 */ /* 0x000fe20000000f00 */
[----:B------:R-:W-:Y:S01]  /*3470*/  FMUL R27, R33, UR27 ;  /* 0x0000001b211b7c20 */ /* 0x000fe20008400000 */
[----:B------:R-:W-:Y:S01]  /*3480*/  MOV R26, R86 ;  /* 0x00000056001a7202 */ /* 0x000fe20000000f00 */
[----:B------:R-:W-:Y:S01]  /*3490*/  FMUL R86, R28, UR27 ;  /* 0x0000001b1c567c20 */ /* 0x000fe20008400000 */
[----:B------:R-:W-:Y:S01]  /*34a0*/  FMUL R28, R32, UR27 ;  /* 0x0000001b201c7c20 */ /* 0x000fe20008400000 */
[----:B----4-:R-:W-:Y:S01]  /*34b0*/  FMUL R33, R42, R85 ;  /* 0x000000552a217220 */ /* 0x010fe20000400000 */
[----:B------:R3:W4:Y:S01]  /*34c0*/  MUFU.RCP R11, R9 ;  /* 0x00000009000b7308 */ /* 0x0007220000001000 */
[----:B--2---:R-:W-:Y:S01]  /*34d0*/  FMUL R32, R43, R8 ;  /* 0x000000082b207220 */ /* 0x004fe20000400000 */
[----:B------:R-:W-:Y:S01]  /*34e0*/  F2FP.BF16.F32.PACK_AB R8, R29, R86 ;  /* 0x000000561d08723e */ /* 0x000fe200000010ff */
[----:B------:R-:W-:Y:S01]  /*34f0*/  FMUL R33, R30, R33 ;  /* 0x000000211e217220 */ /* 0x000fe20000400000 */
[----:B------:R2:W-:Y:S01]  /*3500*/  STSM.16.M88.4 [R37], R4 ;  /* 0x0000000425007844 */ /* 0x0005e20000000200 */
[----:B------:R-:W-:-:S03]  /*3510*/  F2FP.BF16.F32.PACK_AB R23, R23, R40 ;  /* 0x000000281717723e */ /* 0x000fc600000010ff */
[----:B------:R-:W5:Y:S01]  /*3520*/  MUFU.RCP R44, R44 ;  /* 0x0000002c002c7308 */ /* 0x000f620000001000 */
[C---:B-1----:R-:W-:Y:S01]  /*3530*/  FMUL R34, R12.reuse, R59 ;  /* 0x0000003b0c227220 */ /* 0x042fe20000400000 */
[----:B------:R-:W-:Y:S02]  /*3540*/  F2FP.BF16.F32.PACK_AB R59, R39, R38 ;  /* 0x00000026273b723e */ /* 0x000fe400000010ff */
[----:B------:R-:W-:Y:S01]  /*3550*/  F2FP.BF16.F32.PACK_AB R12, R12, R13 ;  /* 0x0000000d0c0c723e */ /* 0x000fe200000010ff */
[----:B------:R-:W-:-:S03]  /*3560*/  FMUL R34, R29, R34 ;  /* 0x000000221d227220 */ /* 0x000fc60000400000 */
[----:B------:R-:W1:Y:S01]  /*3570*/  MUFU.RCP R10, R10 ;  /* 0x0000000a000a7308 */ /* 0x000e620000001000 */
[----:B---3--:R-:W-:Y:S01]  /*3580*/  FMUL R9, R31, UR27 ;  /* 0x0000001b1f097c20 */ /* 0x008fe20008400000 */
[----:B------:R-:W-:Y:S01]  /*3590*/  FADD R31, R19, 1 ;  /* 0x3f800000131f7421 */ /* 0x000fe20000000000 */
[----:B------:R-:W-:Y:S02]  /*35a0*/  FMUL R19, R35, UR27 ;  /* 0x0000001b23137c20 */ /* 0x000fe40008400000 */
[C---:B------:R-:W-:Y:S01]  /*35b0*/  FMUL R32, R9.reuse, R32 ;  /* 0x0000002009207220 */ /* 0x040fe20000400000 */
[----:B------:R-:W-:Y:S01]  /*35c0*/  F2FP.BF16.F32.PACK_AB R9, R9, R30 ;  /* 0x0000001e0909723e */ /* 0x000fe200000010ff */
[C---:B----4-:R-:W-:Y:S01]  /*35d0*/  FMUL R30, R14.reuse, R11 ;  /* 0x0000000b0e1e7220 */ /* 0x050fe20000400000 */
[----:B------:R-:W3:Y:S01]  /*35e0*/  MUFU.RCP R18, R18 ;  /* 0x0000001200127308 */ /* 0x000ee20000001000 */
[----:B-----5:R-:W-:Y:S01]  /*35f0*/  FMUL R35, R13, R44 ;  /* 0x0000002c0d237220 */ /* 0x020fe20000400000 */
[----:B------:R-:W-:Y:S01]  /*3600*/  MOV R44, UR8 ;  /* 0x00000008002c7c02 */ /* 0x000fe20008000f00 */
[----:B------:R-:W-:Y:S01]  /*3610*/  FMUL R30, R27, R30 ;  /* 0x0000001e1b1e7220 */ /* 0x000fe20000400000 */
[----:B------:R-:W-:Y:S01]  /*3620*/  F2FP.BF16.F32.PACK_AB R14, R14, R15 ;  /* 0x0000000f0e0e723e */ /* 0x000fe200000010ff */
[----:B------:R-:W-:Y:S01]  /*3630*/  FMUL R35, R86, R35 ;  /* 0x0000002356237220 */ /* 0x000fe20000400000 */
[----:B------:R-:W-:-:S02]  /*3640*/  LEA R86, R44, R61, 0xd ;  /* 0x0000003d2c567211 */ /* 0x000fc400078e68ff */
[----:B------:R-:W4:Y:S01]  /*3650*/  MUFU.RCP R31, R31 ;  /* 0x0000001f001f7308 */ /* 0x000f220000001000 */
[----:B-1----:R-:W-:Y:S01]  /*3660*/  FMUL R11, R15, R10 ;  /* 0x0000000a0f0b7220 */ /* 0x002fe20000400000 */
[----:B------:R-:W-:Y:S02]  /*3670*/  F2FP.BF16.F32.PACK_AB R10, R27, R28 ;  /* 0x0000001c1b0a723e */ /* 0x000fe400000010ff */
[C---:B------:R-:W-:Y:S02]  /*3680*/  LEA R90, R44.reuse, R63, 0xd ;  /* 0x0000003f2c5a7211 */ /* 0x040fe400078e68ff */
[----:B------:R-:W-:Y:S02]  /*3690*/  LEA R88, R44, R65, 0xd ;  /* 0x000000412c587211 */ /* 0x000fe400078e68ff */
[----:B------:R-:W-:Y:S01]  /*36a0*/  MOV R86, R86 ;  /* 0x0000005600567202 */ /* 0x000fe20000000f00 */
[----:B---3--:R-:W-:Y:S01]  /*36b0*/  FMUL R18, R47, R18 ;  /* 0x000000122f127220 */ /* 0x008fe20000400000 */
[----:B------:R-:W-:-:S02]  /*36c0*/  MOV R45, R90 ;  /* 0x0000005a002d7202 */ /* 0x000fc40000000f00 */
[----:B------:R-:W-:Y:S02]  /*36d0*/  MOV R27, R88 ;  /* 0x00000058001b7202 */ /* 0x000fe40000000f00 */
[----:B------:R-:W-:Y:S02]  /*36e0*/  F2FP.BF16.F32.PACK_AB R13, R43, R42 ;  /* 0x0000002a2b0d723e */ /* 0x000fe400000010ff */
[----:B------:R-:W-:Y:S01]  /*36f0*/  F2FP.BF16.F32.PACK_AB R15, R47, R46 ;  /* 0x0000002e2f0f723e */ /* 0x000fe200000010ff */
[----:B----4-:R-:W-:Y:S01]  /*3700*/  FMUL R29, R46, R31 ;  /* 0x0000001f2e1d7220 */ /* 0x010fe20000400000 */
[----:B------:R-:W-:Y:S01]  /*3710*/  FMUL R31, R28, R11 ;  /* 0x0000000b1c1f7220 */ /* 0x000fe20000400000 */
[C---:B------:R-:W-:Y:S01]  /*3720*/  FMUL R28, R19.reuse, R18 ;  /* 0x00000012131c7220 */ /* 0x040fe20000400000 */
[----:B------:R-:W-:Y:S01]  /*3730*/  F2FP.BF16.F32.PACK_AB R11, R19, R72 ;  /* 0x00000048130b723e */ /* 0x000fe200000010ff */
[----:B------:R-:W-:Y:S01]  /*3740*/  FMUL R29, R72, R29 ;  /* 0x0000001d481d7220 */ /* 0x000fe20000400000 */
[----:B------:R-:W-:-:S02]  /*3750*/  LEA R18, R44, R64, 0xd ;  /* 0x000000402c127211 */ /* 0x000fc400078e68ff */
[----:B------:R-:W-:Y:S01]  /*3760*/  MOV R19, RZ ;  /* 0x000000ff00137202 */ /* 0x000fe20000000f00 */
[----:B------:R1:W-:Y:S01]  /*3770*/  STSM.16.M88.4 [R41], R8 ;  /* 0x0000000829007844 */ /* 0x0003e20000000200 */
[----:B--2---:R-:W-:Y:S02]  /*3780*/  F2FP.BF16.F32.PACK_AB R4, R78, R77 ;  /* 0x0000004d4e04723e */ /* 0x004fe400000010ff */
[----:B------:R-:W-:Y:S01]  /*3790*/  MOV R44, R18 ;  /* 0x00000012002c7202 */ /* 0x000fe20000000f00 */
[----:B------:R2:W-:Y:S01]  /*37a0*/  STSM.16.M88.4 [R86], R48 ;  /* 0x0000003056007844 */ /* 0x0005e20000000200 */
[----:B------:R-:W-:Y:S02]  /*37b0*/  F2FP.BF16.F32.PACK_AB R5, R76, R75 ;  /* 0x0000004b4c05723e */ /* 0x000fe400000010ff */
[----:B------:R-:W-:Y:S01]  /*37c0*/  F2FP.BF16.F32.PACK_AB R6, R74, R73 ;  /* 0x000000494a06723e */ /* 0x000fe200000010ff */
[----:B------:R2:W-:Y:S01]  /*37d0*/  STSM.16.M88.4 [R45], R52 ;  /* 0x000000342d007844 */ /* 0x0005e20000000200 */
[----:B------:R-:W-:-:S02]  /*37e0*/  F2FP.BF16.F32.PACK_AB R7, R97, R98 ;  /* 0x000000626107723e */ /* 0x000fc400000010ff */
[----:B------:R-:W-:Y:S01]  /*37f0*/  F2FP.BF16.F32.PACK_AB R18, R82, R81 ;  /* 0x000000515212723e */ /* 0x000fe200000010ff */
[----:B------:R2:W-:Y:S01]  /*3800*/  STSM.16.M88.4 [R44], R56 ;  /* 0x000000382c007844 */ /* 0x0005e20000000200 */
[----:B------:R-:W-:-:S03]  /*3810*/  F2FP.BF16.F32.PACK_AB R19, R80, R79 ;  /* 0x0000004f5013723e */ /* 0x000fc600000010ff */
[----:B------:R2:W-:Y:S04]  /*3820*/  STSM.16.M88.4 [R27], R12 ;  /* 0x0000000c1b007844 */ /* 0x0005e80000000200 */
[----:B------:R2:W-:Y:S04]  /*3830*/  STSM.16.M88.4 [R36], R4 ;  /* 0x0000000424007844 */ /* 0x0005e80000000200 */
[----:B------:R2:W-:Y:S04]  /*3840*/  STSM.16.M88.4 [R25], R16 ;  /* 0x0000001019007844 */ /* 0x0005e80000000200 */
[----:B------:R2:W-:Y:S01]  /*3850*/  STSM.16.M88.4 [R24], R20 ;  /* 0x0000001418007844 */ /* 0x0005e20000000200 */
[----:B-1----:R-:W-:-:S02]  /*3860*/  F2FP.BF16.F32.PACK_AB R8, R34, R35 ;  /* 0x000000232208723e */ /* 0x002fc400000010ff */
[----:B------:R-:W-:Y:S02]  /*3870*/  F2FP.BF16.F32.PACK_AB R9, R32, R33 ;  /* 0x000000212009723e */ /* 0x000fe400000010ff */
[----:B------:R-:W-:Y:S02]  /*3880*/  F2FP.BF16.F32.PACK_AB R10, R30, R31 ;  /* 0x0000001f1e0a723e */ /* 0x000fe400000010ff */
[----:B------:R-:W-:-:S05]  /*3890*/  F2FP.BF16.F32.PACK_AB R11, R28, R29 ;  /* 0x0000001d1c0b723e */ /* 0x000fca00000010ff */
[----:B------:R2:W-:Y:S01]  /*38a0*/  STSM.16.M88.4 [R26], R8 ;  /* 0x000000081a007844 */ /* 0x0005e20000000200 */
[----:B------:R1:W-:Y:S06]  /*38b0*/  MEMBAR.ALL.CTA ;  /* 0x0000000000007992 */ /* 0x0003ec0000008000 */
[----:B-1----:R-:W1:Y:S02]  /*38c0*/  FENCE.VIEW.ASYNC.S ;  /* 0x00000000000073c6 */ /* 0x002e640000000000 */
[----:B-1----:R-:W-:Y:S06]  /*38d0*/  BAR.SYNC.DEFER_BLOCKING 0x1, 0x80 ;  /* 0x0042000000007b1d */ /* 0x002fec0000010000 */
[----:B------:R-:W-:Y:S05]  /*38e0*/  @P0 BRA `(.L_x_37) ;  /* 0x0000000000500947 */ /* 0x000fea0003800000 */
[----:B------:R-:W-:Y:S02]  /*38f0*/  USHF.L.U32 UR12, UR12, 0xc, URZ ;  /* 0x0000000c0c0c7899 */ /* 0x000fe400080006ff */
[----:B------:R-:W-:Y:S02]  /*3900*/  USHF.L.U32 UR8, UR8, 0xc, URZ ;  /* 0x0000000c08087899 */ /* 0x000fe400080006ff */
[----:B------:R-:W-:Y:S02]  /*3910*/  USHF.L.U32 UR4, UR4, 0xc, URZ ;  /* 0x0000000c04047899 */ /* 0x000fe400080006ff */
[----:B------:R-:W-:Y:S02]  /*3920*/  UIADD3 UR12, UPT, UPT, UR12, UR12, URZ ;  /* 0x0000000c0c0c7290 */ /* 0x000fe4000fffe0ff */
[----:B------:R-:W-:Y:S02]  /*3930*/  ULEA UR13, UR26, UR13, 0x8 ;  /* 0x0000000d1a0d7291 */ /* 0x000fe4000f8e40ff */
[----:B------:R-:W-:-:S02]  /*3940*/  UIADD3 UR8, UPT, UPT, UR8, UR8, URZ ;  /* 0x0000000808087290 */ /* 0x000fc4000fffe0ff */
[----:B------:R-:W-:Y:S02]  /*3950*/  ULEA UR5, UR26, UR5, 0x2 ;  /* 0x000000051a057291 */ /* 0x000fe4000f8e10ff */
[----:B------:R-:W-:Y:S02]  /*3960*/  UIADD3 UR4, UPT, UPT, UR23, UR4, UR4 ;  /* 0x0000000417047290 */ /* 0x000fe4000fffe004 */
[----:B------:R-:W-:Y:S02]  /*3970*/  UIADD3 UR12, UPT, UPT, UR12, 0x400, UR23 ;  /* 0x000004000c0c7890 */ /* 0x000fe4000fffe017 */
[----:B------:R-:W-:Y:S02]  /*3980*/  UIADD3 UR9, UPT, UPT, UR13, 0x40, URZ ;  /* 0x000000400d097890 */ /* 0x000fe4000fffe0ff */
[----:B------:R-:W-:Y:S02]  /*3990*/  UIADD3 UR8, UPT, UPT, UR8, 0x400, UR23 ;  /* 0x0000040008087890 */ /* 0x000fe4000fffe017 */
[----:B------:R-:W-:-:S02]  /*39a0*/  USHF.L.U32 UR5, UR5, 0x5, URZ ;  /* 0x0000000505057899 */ /* 0x000fc400080006ff */
[----:B------:R-:W-:Y:S01]  /*39b0*/  UIADD3 UR4, UPT, UPT, UR4, 0x8400, URZ ;  /* 0x0000840004047890 */ /* 0x000fe2000fffe0ff */
[----:B------:R1:W-:Y:S01]  /*39c0*/  UTMASTG.2D [UR12], [UR30], desc[URZ] ;  /* 0x0000ff0c1e0073b5 */ /* 0x0003e20008009000 */
[----:B------:R-:W-:Y:S01]  /*39d0*/  UMOV UR10, UR14 ;  /* 0x0000000e000a7c82 */ /* 0x000fe20008000000 */
[----:B------:R-:W-:Y:S02]  /*39e0*/  UMOV UR6, UR14 ;  /* 0x0000000e00067c82 */ /* 0x000fe40008000000 */
[----:B------:R1:W-:Y:S04]  /*39f0*/  UTMASTG.2D [UR8], [UR30], desc[URZ] ;  /* 0x0000ff081e0073b5 */ /* 0x0003e80008009000 */
[----:B------:R1:W-:Y:S01]  /*3a00*/  UTMASTG.2D [UR4], [UR28], desc[URZ] ;  /* 0x0000ff041c0073b5 */ /* 0x0003e20008009000 */
[----:B------:R0:W-:Y:S01]  /*3a10*/  UTMACMDFLUSH ;  /* 0x00000000000079b7 */ /* 0x0001e20000000000 */
[----:B-1----:R-:W-:-:S04]  /*3a20*/  DEPBAR.LE SB0, 0x3 ;  /* 0x000080c00000791a */ /* 0x002fc80000000000 */
.L_x_37:
[----:B------:R-:W-:Y:S01]  /*3a30*/  BAR.SYNC.DEFER_BLOCKING 0x1, 0x80 ;  /* 0x0042000000007b1d */ /* 0x000fe20000010000 */
[----:B------:R-:W-:Y:S02]  /*3a40*/  UPLOP3.LUT UP0, UPT, UPT, UPT, UP1, 0x80, 0x8 ;  /* 0x000000000008789c */ /* 0x000fe40003f0f010 */
[----:B------:R-:W-:-:S03]  /*3a50*/  UPLOP3.LUT UP1, UPT, UPT, UPT, UPT, 0x40, 0x4 ;  /* 0x000000000004789c */ /* 0x000fc60003f2e870 */
[----:B------:R-:W-:-:S04]  /*3a60*/  UMOV UR5, 0x2 ;  /* 0x0000000200057882 */ /* 0x000fc80000000000 */
[----:B------:R-:W-:Y:S05]  /*3a70*/  BRA.U UP0, `(.L_x_38) ;  /* 0xffffffe500bc7547 */ /* 0x000fea000b83ffff */
[----:B------:R-:W1:Y:S01]  /*3a80*/  LDCU.64 UR4, c[0x0][0x5c0] ;  /* 0x0000b800ff0477ac */ /* 0x000e620008000a00 */
[----:B------:R-:W-:Y:S01]  /*3a90*/  UIADD3 UR22, UPT, UPT, UR21, UR22, URZ ;  /* 0x0000001615167290 */ /* 0x000fe2000fffe0ff */
[----:B------:R-:W-:-:S03]  /*3aa0*/  ELECT P0, URZ, PT ;  /* 0x0000000000ff782f */ /* 0x000fc60003800000 */
[----:B------:R-:W-:Y:S02]  /*3ab0*/  UISETP.GE.AND UP0, UPT, UR22, 0x200, UPT ;  /* 0x000002001600788c */ /* 0x000fe4000bf06270 */
[----:B------:R-:W-:Y:S02]  /*3ac0*/  UIADD3 UR11, UPT, UPT, UR11, 0x1, URZ ;  /* 0x000000010b0b7890 */ /* 0x000fe4000fffe0ff */
[----:B-1----:R-:W-:-:S06]  /*3ad0*/  UIMAD.WIDE.U32 UR8, UR22, UR5, URZ ;  /* 0x00000005160872a5 */ /* 0x002fcc000f8e00ff */
[----:B--2---:R-:W-:Y:S01]  /*3ae0*/  @P0 IMAD.MOV.U32 R5, RZ, RZ, 0x1 ;  /* 0x00000001ff050424 */ /* 0x004fe200078e00ff */
[----:B------:R-:W1:Y:S03]  /*3af0*/  LDCU UR5, c[0x0][0x5d0] ;  /* 0x0000ba00ff0577ac */ /* 0x000e660008000800 */
[----:B------:R2:W-:Y:S01]  /*3b00*/  @P0 SYNCS.ARRIVE.TRANS64.ART0 RZ, [R0+URZ+0x50], R5 ;  /* 0x0000500500ff09a7 */ /* 0x0005e200085000ff */
[----:B------:R-:W-:-:S04]  /*3b10*/  UIADD3 UR6, UPT, UPT, UR22, -UR9, URZ ;  /* 0x8000000916067290 */ /* 0x000fc8000fffe0ff */
[----:B------:R-:W-:-:S04]  /*3b20*/  USHF.R.U32.HI UR6, URZ, UR20, UR6 ;  /* 0x00000014ff067299 */ /* 0x000fc80008011606 */
[----:B------:R-:W-:-:S04]  /*3b30*/  UIADD3 UR6, UPT, UPT, UR9, UR6, URZ ;  /* 0x0000000609067290 */ /* 0x000fc8000fffe0ff */
[----:B------:R-:W-:-:S04]  /*3b40*/  USHF.R.U32.HI UR14, URZ, UR19, UR6 ;  /* 0x00000013ff0e7299 */ /* 0x000fc80008011606 */
[----:B------:R-:W-:-:S04]  /*3b50*/  UIADD3 UR14, UPT, UPT, -UR14, URZ, URZ ;  /* 0x000000ff0e0e7290 */ /* 0x000fc8000fffe1ff */
[----:B------:R-:W-:Y:S01]  /*3b60*/  UIMAD UR14, UR4, UR14, UR22 ;  /* 0x0000000e040e72a4 */ /* 0x000fe2000f8e0216 */
[----:B--2---:R-:W-:-:S03]  /*3b70*/  VIADD R0, R3, 0x1 ;  /* 0x0000000103007836 */ /* 0x004fc60000000000 */
[----:B-1----:R-:W-:Y:S01]  /*3b80*/  UIMAD.WIDE.U32 UR8, UR14, UR5, URZ ;  /* 0x000000050e0872a5 */ /* 0x002fe2000f8e00ff */
[----:B------:R-:W1:Y:S01]  /*3b90*/  LDCU.64 UR4, c[0x0][0x5d8] ;  /* 0x0000bb00ff0477ac */ /* 0x000e620008000a00 */
[----:B------:R-:W-:Y:S02]  /*3ba0*/  ISETP.NE.AND P0, PT, R0, 0x2, PT ;  /* 0x000000020000780c */ /* 0x000fe40003f05270 */
[----:B------:R-:W-:Y:S02]  /*3bb0*/  UIADD3 UR6, UPT, UPT, UR14, -UR9, URZ ;  /* 0x800000090e067290 */ /* 0x000fe4000fffe0ff */
[----:B------:R-:W-:Y:S02]  /*3bc0*/  SEL R3, RZ, 0x1, P0 ;  /* 0x00000001ff037807 */ /* 0x000fe40000000000 */
[----:B------:R-:W-:Y:S02]  /*3bd0*/  USHF.R.U32.HI UR6, URZ, UR18, UR6 ;  /* 0x00000012ff067299 */ /* 0x000fe40008011606 */
[----:B------:R-:W-:-:S02]  /*3be0*/  LOP3.LUT R60, R60, R3, RZ, 0x3c, !PT ;  /* 0x000000033c3c7212 */ /* 0x000fc400078e3cff */
[----:B------:R-:W-:Y:S01]  /*3bf0*/  UIADD3 UR6, UPT, UPT, UR9, UR6, URZ ;  /* 0x0000000609067290 */ /* 0x000fe2000fffe0ff */
[----:B------:R-:W-:-:S03]  /*3c00*/  SEL R3, R0, RZ, P0 ;  /* 0x000000ff00037207 */ /* 0x000fc60000000000 */
[----:B------:R-:W-:-:S04]  /*3c10*/  USHF.R.U32.HI UR6, URZ, UR17, UR6 ;  /* 0x00000011ff067299 */ /* 0x000fc80008011606 */
[----:B-1----:R-:W-:Y:S01]  /*3c20*/  UIMAD.WIDE.U32 UR8, UR6, UR5, URZ ;  /* 0x00000005060872a5 */ /* 0x002fe2000f8e00ff */
[----:B------:R-:W1:Y:S03]  /*3c30*/  LDCU UR5, c[0x0][0x5cc] ;  /* 0x0000b980ff0577ac */ /* 0x000e660008000800 */
[----:B------:R-:W-:-:S04]  /*3c40*/  UIADD3 UR8, UPT, UPT, UR6, -UR9, URZ ;  /* 0x8000000906087290 */ /* 0x000fc8000fffe0ff */
[----:B------:R-:W-:-:S04]  /*3c50*/  USHF.R.U32.HI UR8, URZ, UR16, UR8 ;  /* 0x00000010ff087299 */ /* 0x000fc80008011608 */
[----:B------:R-:W-:-:S04]  /*3c60*/  UIADD3 UR8, UPT, UPT, UR9, UR8, URZ ;  /* 0x0000000809087290 */ /* 0x000fc8000fffe0ff */
[----:B------:R-:W-:-:S04]  /*3c70*/  USHF.R.U32.HI UR8, URZ, UR15, UR8 ;  /* 0x0000000fff087299 */ /* 0x000fc80008011608 */
[----:B------:R-:W-:-:S04]  /*3c80*/  UIADD3 UR8, UPT, UPT, -UR8, URZ, URZ ;  /* 0x000000ff08087290 */ /* 0x000fc8000fffe1ff */
[----:B------:R-:W-:Y:S02]  /*3c90*/  UIMAD UR4, UR4, UR8, UR6 ;  /* 0x00000008040472a4 */ /* 0x000fe4000f8e0206 */
[----:B------:R-:W-:-:S04]  /*3ca0*/  UIADD3 UR6, UPT, UPT, -UR6, URZ, URZ ;  /* 0x000000ff06067290 */ /* 0x000fc8000fffe1ff */
[----:B-1----:R-:W-:Y:S01]  /*3cb0*/  UIMAD UR14, UR5, UR6, UR14 ;  /* 0x00000006050e72a4 */ /* 0x002fe2000f8e020e */
[----:B------:R-:W-:Y:S11]  /*3cc0*/  BRA.U !UP0, `(.L_x_39) ;  /* 0xffffffe108d07547 */ /* 0x000ff6000b83ffff */
.L_x_35:
[----:B------:R-:W-:-:S13]  /*3cd0*/  ISETP.NE.AND P0, PT, R71, RZ, PT ;  /* 0x000000ff4700720c */ /* 0x000fda0003f05270 */
[----:B------:R-:W-:Y:S05]  /*3ce0*/  @P0 BRA `(.L_x_40) ;  /* 0x00000000001c0947 */ /* 0x000fea0003800000 */
[----:B------:R-:W3:Y:S01]  /*3cf0*/  S2UR UR4, SR_CgaCtaId ;  /* 0x00000000000479c3 */ /* 0x000ee20000008800 */
[----:B------:R-:W-:Y:S02]  /*3d00*/  ELECT P1, URZ, PT ;  /* 0x0000000000ff782f */ /* 0x000fe40003820000 */
[----:B------:R-:W-:Y:S01]  /*3d10*/  MOV R0, 0x1 ;  /* 0x0000000100007802 */ /* 0x000fe20000000f00 */
[----:B------:R-:W-:-:S04]  /*3d20*/  UMOV UR5, 0x40 ;  /* 0x0000004000057882 */ /* 0x000fc80000000000 */
[----:B------:R-:W-:Y:S01]  /*3d30*/  UVIRTCOUNT.DEALLOC.SMPOOL 0x80 ;  /* 0x000000800000784c */ /* 0x000fe20000000000 */
[----:B---3--:R-:W-:-:S09]  /*3d40*/  ULEA UR4, UR4, UR5, 0x18 ;  /* 0x0000000504047291 */ /* 0x008fd2000f8ec0ff */
[----:B------:R3:W-:Y:S03]  /*3d50*/  @P1 STS.U8 [UR4], R0 ;  /* 0x00000000ff001988 */ /* 0x0007e60008000004 */
.L_x_40:
[----:B------:R-:W-:Y:S06]  /*3d60*/  BAR.SYNC.DEFER_BLOCKING 0x1, 0x80 ;  /* 0x0042000000007b1d */ /* 0x000fec0000010000 */
[----:B------:R-:W-:Y:S05]  /*3d70*/  @P0 BRA `(.L_x_41) ;  /* 0x0000000000a00947 */ /* 0x000fea0003800000 */
[----:B------:R-:W4:Y:S01]  /*3d80*/  S2UR UR5, SR_CgaCtaId ;  /* 0x00000000000579c3 */ /* 0x000f220000008800 */
[----:B------:R-:W-:Y:S01]  /*3d90*/  NOP ;  /* 0x0000000000007918 */ /* 0x000fe20000000000 */
[----:B------:R-:W-:Y:S01]  /*3da0*/  UMOV UR4, 0x50 ;  /* 0x0000005000047882 */ /* 0x000fe20000000000 */
[----:B--2---:R-:W-:Y:S01]  /*3db0*/  LOP3.LUT R4, R70, 0xffff, RZ, 0xc0, !PT ;  /* 0x0000ffff46047812 */ /* 0x004fe200078ec0ff */
[----:B------:R-:W-:Y:S02]  /*3dc0*/  IMAD.MOV.U32 R3, RZ, RZ, 0xff ;  /* 0x000000ffff037424 */ /* 0x000fe400078e00ff */
[----:B-1----:R-:W-:Y:S01]  /*3dd0*/  IMAD.MOV.U32 R2, RZ, RZ, 0x1 ;  /* 0x00000001ff027424 */ /* 0x002fe200078e00ff */
[----:B------:R-:W-:-:S04]  /*3de0*/  SHF.R.U32.HI R4, RZ, 0x5, R4 ;  /* 0x00000005ff047819 */ /* 0x000fc80000011604 */
[----:B------:R-:W-:Y:S01]  /*3df0*/  SHF.L.U32 R3, R3, R4, RZ ;  /* 0x0000000403037219 */ /* 0x000fe200000006ff */
[----:B------:R-:W-:-:S05]  /*3e00*/  VIADD R5, R4, 0x10 ;  /* 0x0000001004057836 */ /* 0x000fca0000000000 */
[----:B------:R-:W-:Y:S01]  /*3e10*/  SHF.L.U32 R2, R2, R5, RZ ;  /* 0x0000000502027219 */ /* 0x000fe200000006ff */
[----:B----4-:R-:W-:-:S03]  /*3e20*/  ULEA UR5, UR5, UR4, 0x18 ;  /* 0x0000000405057291 */ /* 0x010fc6000f8ec0ff */
[----:B------:R-:W-:-:S04]  /*3e30*/  LOP3.LUT R5, R2, R3, RZ, 0xfc, !PT ;  /* 0x0000000302057212 */ /* 0x000fc800078efcff */
[C---:B------:R-:W-:Y:S02]  /*3e40*/  LOP3.LUT R3, R5.reuse, 0xffff, RZ, 0xc0, !PT ;  /* 0x0000ffff05037812 */ /* 0x040fe400078ec0ff */
[----:B---3--:R-:W1:Y:S02]  /*3e50*/  LDS R0, [UR5] ;  /* 0x00000005ff007984 */ /* 0x008e640008000800 */
[----:B-1----:R-:W-:-:S04]  /*3e60*/  LOP3.LUT R2, R5, 0xffff, R0, 0x80, !PT ;  /* 0x0000ffff05027812 */ /* 0x002fc800078e8000 */
[----:B------:R-:W-:-:S13]  /*3e70*/  ISETP.NE.AND P0, PT, R2, R3, PT ;  /* 0x000000030200720c */ /* 0x000fda0003f05270 */
[----:B------:R-:W-:Y:S05]  /*3e80*/  @P0 BRA `(.L_x_42) ;  /* 0x0000000000500947 */ /* 0x000fea0003800000 */
[----:B------:R-:W-:Y:S02]  /*3e90*/  SHF.R.U32.HI R0, RZ, 0x10, R0 ;  /* 0x00000010ff007819 */ /* 0x000fe40000011600 */
[----:B------:R-:W-:-:S04]  /*3ea0*/  SHF.R.U32.HI R3, RZ, 0x10, R5 ;  /* 0x00000010ff037819 */ /* 0x000fc80000011605 */
[----:B------:R-:W-:-:S04]  /*3eb0*/  LOP3.LUT R0, R0, R3, RZ, 0xc0, !PT ;  /* 0x0000000300007212 */ /* 0x000fc800078ec0ff */
[----:B------:R-:W-:-:S13]  /*3ec0*/  ISETP.NE.AND P0, PT, R0, R3, PT ;  /* 0x000000030000720c */ /* 0x000fda0003f05270 */
[----:B------:R-:W-:Y:S05]  /*3ed0*/  @P0 BRA `(.L_x_43) ;  /* 0x0000000000300947 */ /* 0x000fea0003800000 */
[----:B------:R-:W-:Y:S01]  /*3ee0*/  R2UR UR7, R5 ;  /* 0x00000000050772ca */ /* 0x000fe200000e0000 */
[----:B------:R-:W1:Y:S01]  /*3ef0*/  S2R R2, SR_LANEID ;  /* 0x0000000000027919 */ /* 0x000e620000000000 */
[----:B------:R-:W-:Y:S02]  /*3f00*/  VOTEU.ANY UR6, UPT, PT ;  /* 0x0000000000067886 */ /* 0x000fe400038e0100 */
[----:B------:R-:W-:-:S09]  /*3f10*/  UFLO.U32 UR6, UR6 ;  /* 0x00000006000672bd */ /* 0x000fd200080e0000 */
[----:B------:R-:W-:-:S06]  /*3f20*/  ULOP3.LUT UR7, URZ, UR7, URZ, 0x33, !UPT ;  /* 0x00000007ff077292 */ /* 0x000fcc000f8e33ff */
[----:B------:R-:W-:-:S04]  /*3f30*/  IMAD.U32 R0, RZ, RZ, UR7 ;  /* 0x00000007ff007e24 */ /* 0x000fc8000f8e00ff */
[----:B------:R-:W2:Y:S02]  /*3f40*/  REDUX UR4, R0 ;  /* 0x00000000000473c4 */ /* 0x000ea40000000000 */
[----:B------:R3:W-:Y:S01]  /*3f50*/  UTCATOMSWS.AND URZ, UR7 ;  /* 0x0000000700ff79e3 */ /* 0x0007e20008000000 */
[----:B-1----:R-:W-:Y:S01]  /*3f60*/  ISETP.EQ.U32.AND P0, PT, R2, UR6, PT ;  /* 0x0000000602007c0c */ /* 0x002fe2000bf02070 */
[----:B--2---:R-:W-:-:S12]  /*3f70*/  IMAD.U32 R2, RZ, RZ, UR4 ;  /* 0x00000004ff027e24 */ /* 0x004fd8000f8e00ff */
[----:B------:R3:W-:Y:S01]  /*3f80*/  @P0 ATOMS.AND RZ, [UR5], R2 ;  /* 0x00000002ffff098c */ /* 0x0007e2000a800005 */
[----:B------:R-:W-:Y:S05]  /*3f90*/  BRA `(.L_x_44) ;  /* 0x0000000000147947 */ /* 0x000fea0003800000 */
.L_x_43:
[----:B------:R-:W-:Y:S02]  /*3fa0*/  MOV R2, 0x3fc0 ;  /* 0x00003fc000027802 */ /* 0x000fe40000000f00 */
[----:B------:R-:W-:Y:S05]  /*3fb0*/  CALL.REL.NOINC `($__internal_0_$__cuda_sm10x_tcgen05_guardrail_trap_col_being_dealloced_not_returned_by_alloc) ;  /* 0x0000000000c47944 */ /* 0x000fea0003c00000 */
[----:B------:R-:W-:Y:S05]  /*3fc0*/  BRA `(.L_x_44) ;  /* 0x0000000000087947 */ /* 0x000fea0003800000 */
.L_x_42:
[----:B------:R-:W-:Y:S02]  /*3fd0*/  MOV R2, 0x3ff0 ;  /* 0x00003ff000027802 */ /* 0x000fe40000000f00 */
[----:B------:R-:W-:Y:S05]  /*3fe0*/  CALL.REL.NOINC `($__internal_2_$__cuda_sm10x_tcgen05_guardrail_trap_unallocated_columns_being_dealloced) ;  /* 0x0000000000d07944 */ /* 0x000fea0003c00000 */
.L_x_44:
[----:B------:R-:W-:Y:S01]  /*3ff0*/  NOP ;  /* 0x0000000000007918 */ /* 0x000fe20000000000 */
.L_x_41:
[----:B------:R-:W-:-:S04]  /*4000*/  DEPBAR.LE SB0, 0x0 ;  /* 0x000080000000791a */ /* 0x000fc80000000000 */
[----:B---3--:R-:W-:Y:S05]  /*4010*/  EXIT ;  /* 0x000000000000794d */ /* 0x008fea0003800000 */
.L_x_18:
[----:B------:R-:W-:Y:S02]  /*4020*/  MOV R6, UR23 ;  /* 0x0000001700067c02 */ /* 0x000fe40008000f00 */
[----:B------:R-:W-:Y:S02]  /*4030*/  MOV R7, UR23 ;  /* 0x0000001700077c02 */ /* 0x000fe40008000f00 */
[----:B------:R-:W-:-:S07]  /*4040*/  MOV R0, UR9 ;  /* 0x0000000900007c02 */ /* 0x000fce0008000f00 */
.L_x_45:
[----:B-1----:R1:W2:Y:S02]  /*4050*/  SYNCS.PHASECHK.TRANS64.TRYWAIT P0, [R0+URZ+0x20], R7 ;  /* 0x00002007000075a7 */ /* 0x0022a400080011ff */
[----:B--2---:R-:W-:Y:S05]  /*4060*/  @!P0 NANOSLEEP.SYNCS 0x989680 ;  /* 0x009896800000895d */ /* 0x004fea0003900000 */
[----:B------:R-:W2:Y:S02]  /*4070*/  @!P0 SYNCS.PHASECHK.TRANS64 P0, [R0+URZ+0x20], R7 ;  /* 0x00002007000085a7 */ /* 0x000ea400080010ff */
[----:B--2---:R-:W-:Y:S05]  /*4080*/  @!P0 BRA `(.L_x_45) ;  /* 0xfffffffc00f08947 */ /* 0x004fea000383ffff */
[----:B------:R-:W-:Y:S05]  /*4090*/  BRA `(.L_x_17) ;  /* 0xffffffc800b87947 */ /* 0x000fea000383ffff */
.L_x_21:
[----:B------:R-:W-:Y:S02]  /*40a0*/  MOV R2, UR6 ;  /* 0x0000000600027c02 */ /* 0x000fe40008000f00 */
[----:B------:R-:W-:Y:S02]  /*40b0*/  MOV R3, UR6 ;  /* 0x0000000600037c02 */ /* 0x000fe40008000f00 */
[----:B------:R-:W-:-:S07]  /*40c0*/  MOV R0, UR5 ;  /* 0x0000000500007c02 */ /* 0x000fce0008000f00 */
.L_x_46:
[----:B-1----:R1:W5:Y:S02]  /*40d0*/  SYNCS.PHASECHK.TRANS64.TRYWAIT P0, [R0+URZ+0x20], R3 ;  /* 0x00002003000075a7 */ /* 0x00236400080011ff */
[----:B-----5:R-:W-:Y:S05]  /*40e0*/  @!P0 NANOSLEEP.SYNCS 0x989680 ;  /* 0x009896800000895d */ /* 0x020fea0003900000 */
[----:B------:R-:W5:Y:S02]  /*40f0*/  @!P0 SYNCS.PHASECHK.TRANS64 P0, [R0+URZ+0x20], R3 ;  /* 0x00002003000085a7 */ /* 0x000f6400080010ff */
[----:B-----5:R-:W-:Y:S05]  /*4100*/  @!P0 BRA `(.L_x_46) ;  /* 0xfffffffc00f08947 */ /* 0x020fea000383ffff */
[----:B------:R-:W-:Y:S05]  /*4110*/  BRA `(.L_x_47) ;  /* 0xffffffcc00a47947 */ /* 0x000fea000383ffff */
.L_x_24:
[----:B------:R-:W-:Y:S02]  /*4120*/  MOV R0, UR7 ;  /* 0x0000000700007c02 */ /* 0x000fe40008000f00 */
[----:B------:R-:W-:-:S07]  /*4130*/  MOV R3, R2 ;  /* 0x0000000200037202 */ /* 0x000fce0000000f00 */
.L_x_48:
[----:B-1----:R1:W4:Y:S02]  /*4140*/  SYNCS.PHASECHK.TRANS64.TRYWAIT P0, [R0+URZ+0x50], R3 ;  /* 0x00005003000075a7 */ /* 0x00232400080011ff */
[----:B----4-:R-:W-:Y:S05]  /*4150*/  @!P0 NANOSLEEP.SYNCS 0x989680 ;  /* 0x009896800000895d */ /* 0x010fea0003900000 */
[----:B------:R-:W4:Y:S02]  /*4160*/  @!P0 SYNCS.PHASECHK.TRANS64 P0, [R0+URZ+0x50], R3 ;  /* 0x00005003000085a7 */ /* 0x000f2400080010ff */
[----:B----4-:R-:W-:Y:S05]  /*4170*/  @!P0 BRA `(.L_x_48) ;  /* 0xfffffffc00f08947 */ /* 0x010fea000383ffff */
[----:B------:R-:W-:Y:S05]  /*4180*/  BRA `(.L_x_49) ;  /* 0xffffffd000747947 */ /* 0x000fea000383ffff */
.L_x_26:
[----:B------:R-:W-:Y:S02]  /*4190*/  MOV R2, UR13 ;  /* 0x0000000d00027c02 */ /* 0x000fe40008000f00 */
[----:B------:R-:W-:Y:S02]  /*41a0*/  MOV R3, UR13 ;  /* 0x0000000d00037c02 */ /* 0x000fe40008000f00 */
[----:B------:R-:W-:Y:S07]  /*41b0*/  MOV R0, UR5 ;  /* 0x0000000500007c02 */ /* 0x000fee0008000f00 */
.L_x_50:
[----:B-1----:R1:W4:Y:S02]  /*41c0*/  SYNCS.PHASECHK.TRANS64.TRYWAIT P1, [R0+URZ], R3 ;  /* 0x00000003000075a7 */ /* 0x00232400080211ff */
[----:B----4-:R-:W-:Y:S05]  /*41d0*/  @!P1 NANOSLEEP.SYNCS 0x989680 ;  /* 0x009896800000995d */ /* 0x010fea0003900000 */
[----:B------:R-:W4:Y:S02]  /*41e0*/  @!P1 SYNCS.PHASECHK.TRANS64 P1, [R0+URZ], R3 ;  /* 0x00000003000095a7 */ /* 0x000f2400080210ff */
[----:B----4-:R-:W-:Y:S05]  /*41f0*/  @!P1 BRA `(.L_x_50) ;  /* 0xfffffffc00f09947 */ /* 0x010fea000383ffff */
[----:B------:R-:W-:Y:S05]  /*4200*/  BRA `(.L_x_25) ;  /* 0xffffffd000b87947 */ /* 0x000fea000383ffff */
.L_x_29:
[----:B------:R-:W-:-:S07]  /*4210*/  MOV R3, R2 ;  /* 0x0000000200037202 */ /* 0x000fce0000000f00 */
.L_x_51:
[----:B-1----:R1:W4:Y:S02]  /*4220*/  SYNCS.PHASECHK.TRANS64.TRYWAIT P0, [R0+URZ+0x50], R3 ;  /* 0x00005003000075a7 */ /* 0x00232400080011ff */
[----:B----4-:R-:W-:Y:S05]  /*4230*/  @!P0 NANOSLEEP.SYNCS 0x989680 ;  /* 0x009896800000895d */ /* 0x010fea0003900000 */
[----:B------:R-:W4:Y:S02]  /*4240*/  @!P0 SYNCS.PHASECHK.TRANS64 P0, [R0+URZ+0x50], R3 ;  /* 0x00005003000085a7 */ /* 0x000f2400080010ff */
[----:B----4-:R-:W-:Y:S05]  /*4250*/  @!P0 BRA `(.L_x_51) ;  /* 0xfffffffc00f08947 */ /* 0x010fea000383ffff */
[----:B------:R-:W-:Y:S05]  /*4260*/  BRA `(.L_x_22) ;  /* 0xffffffd400647947 */ /* 0x000fea000383ffff */
.L_x_36:
[----:B------:R-:W-:-:S07]  /*4270*/  MOV R4, R5 ;  /* 0x0000000500047202 */ /* 0x000fce0000000f00 */
.L_x_52:
[----:B-1----:R1:W2:Y:S02]  /*4280*/  SYNCS.PHASECHK.TRANS64.TRYWAIT P1, [R0+URZ+0x40], R5 ;  /* 0x00004005000075a7 */ /* 0x0022a400080211ff */
[----:B--2---:R-:W-:Y:S05]  /*4290*/  @!P1 NANOSLEEP.SYNCS 0x989680 ;  /* 0x009896800000995d */ /* 0x004fea0003900000 */
[----:B------:R-:W2:Y:S02]  /*42a0*/  @!P1 SYNCS.PHASECHK.TRANS64 P1, [R0+URZ+0x40], R5 ;  /* 0x00004005000095a7 */ /* 0x000ea400080210ff */
[----:B--2---:R-:W-:Y:S05]  /*42b0*/  @!P1 BRA `(.L_x_52) ;  /* 0xfffffffc00f09947 */ /* 0x004fea000383ffff */
[----:B------:R-:W-:Y:S05]  /*42c0*/  BRA `(.L_x_53) ;  /* 0xffffffdc00a07947 */ /* 0x000fea000383ffff */
        .weak           $__internal_0_$__cuda_sm10x_tcgen05_guardrail_trap_col_being_dealloced_not_returned_by_alloc
        .type           $__internal_0_$__cuda_sm10x_tcgen05_guardrail_trap_col_being_dealloced_not_returned_by_alloc,@function
        .size           $__internal_0_$__cuda_sm10x_tcgen05_guardrail_trap_col_being_dealloced_not_returned_by_alloc,($__internal_1_$__cuda_sm10x_tcgen05_guardrail_trap_phase_invalid_during_alloc - $__internal_0_$__cuda_sm10x_tcgen05_guardrail_trap_col_being_dealloced_not_returned_by_alloc)
$__internal_0_$__cuda_sm10x_tcgen05_guardrail_trap_col_being_dealloced_not_returned_by_alloc:
[----:B------:R-:W-:Y:S05]  /*42d0*/  BPT.TRAP 0x1 ;  /* 0x000000040000795c */ /* 0x000fea0000300000 */
[----:B------:R-:W-:-:S04]  /*42e0*/  HFMA2 R3, -RZ, RZ, 0, 0 ;  /* 0x00000000ff037431 */ /* 0x000fc800000001ff */
[----:B------:R-:W-:Y:S05]  /*42f0*/  RET.REL.NODEC R2 `(kernel_cutlass_kernel_cudnngemm_swigludense_gemm_persistent_swigluPersistentDenseGemmKernel_object_at__TiledMMA_ThrLayoutVMNK11110000_PermutationMNK____MMAAtom_ThrID10_ShapeMNK6425616_TVL_0) ;  /* 0xffffffbc02407950 */ /* 0x000fea0003c3ffff */
        .weak           $__internal_1_$__cuda_sm10x_tcgen05_guardrail_trap_phase_invalid_during_alloc
        .type           $__internal_1_$__cuda_sm10x_tcgen05_guardrail_trap_phase_invalid_during_alloc,@function
        .size           $__internal_1_$__cuda_sm10x_tcgen05_guardrail_trap_phase_invalid_during_alloc,($__internal_2_$__cuda_sm10x_tcgen05_guardrail_trap_unallocated_columns_being_dealloced - $__internal_1_$__cuda_sm10x_tcgen05_guardrail_trap_phase_invalid_during_alloc)
$__internal_1_$__cuda_sm10x_tcgen05_guardrail_trap_phase_invalid_during_alloc:
[----:B------:R-:W-:Y:S05]  /*4300*/  BPT.TRAP 0x1 ;  /* 0x000000040000795c */ /* 0x000fea0000300000 */
[----:B------:R-:W-:-:S04]  /*4310*/  MOV R3, 0x0 ;  /* 0x0000000000037802 */ /* 0x000fc80000000f00 */
[----:B------:R-:W-:Y:S05]  /*4320*/  RET.REL.NODEC R2 `(kernel_cutlass_kernel_cudnngemm_swigludense_gemm_persistent_swigluPersistentDenseGemmKernel_object_at__TiledMMA_ThrLayoutVMNK11110000_PermutationMNK____MMAAtom_ThrID10_ShapeMNK6425616_TVL_0) ;  /* 0xffffffbc02347950 */ /* 0x000fea0003c3ffff */
        .weak           $__internal_2_$__cuda_sm10x_tcgen05_guardrail_trap_unallocated_columns_being_dealloced
        .type           $__internal_2_$__cuda_sm10x_tcgen05_guardrail_trap_unallocated_columns_being_dealloced,@function
        .size           $__internal_2_$__cuda_sm10x_tcgen05_guardrail_trap_unallocated_columns_being_dealloced,(.L_x_57 - $__internal_2_$__cuda_sm10x_tcgen05_guardrail_trap_unallocated_columns_being_dealloced)
$__internal_2_$__cuda_sm10x_tcgen05_guardrail_trap_unallocated_columns_being_dealloced:
[----:B------:R-:W-:Y:S05]  /*4330*/  BPT.TRAP 0x1 ;  /* 0x000000040000795c */ /* 0x000fea0000300000 */
[----:B------:R-:W-:-:S04]  /*4340*/  HFMA2 R3, -RZ, RZ, 0, 0 ;  /* 0x00000000ff037431 */ /* 0x000fc800000001ff */
[----:B------:R-:W-:Y:S05]  /*4350*/  RET.REL.NODEC R2 `(kernel_cutlass_kernel_cudnngemm_swigludense_gemm_persistent_swigluPersistentDenseGemmKernel_object_at__TiledMMA_ThrLayoutVMNK11110000_PermutationMNK____MMAAtom_ThrID10_ShapeMNK6425616_TVL_0) ;  /* 0xffffffbc02287950 */ /* 0x000fea0003c3ffff */
.L_x_54:
[----:B------:R-:W-:-:S00]  /*4360*/  BRA `(.L_x_54) ;  /* 0xfffffffc00fc7947 */ /* 0x000fc0000383ffff */
[----:B------:R-:W-:-:S00]  /*4370*/  NOP ;  /* 0x0000000000007918 */ /* 0x000fc00000000000 */
        /* <DEDUP_REMOVED lines=8> */
.L_x_57:


//--------------------- .nv.shared.kernel_cutlass_kernel_cudnngemm_swigludense_gemm_persistent_swigluPersistentDenseGemmKernel_object_at__TiledMMA_ThrLayoutVMNK11110000_PermutationMNK____MMAAtom_ThrID10_ShapeMNK6425616_TVL_0 --------------------------
	.section	.nv.shared.kernel_cutlass_kernel_cudnngemm_swigludense_gemm_persistent_swigluPersistentDenseGemmKernel_object_at__TiledMMA_ThrLayoutVMNK11110000_PermutationMNK____MMAAtom_ThrID10_ShapeMNK6425616_TVL_0,"aw",@nobits
	.sectionflags	@""
	.align	1024
	.zero		1024


//--------------------- .nv.shared.reserved.0     --------------------------
	.section	.nv.shared.reserved.0,"aw",@nobits
	.align	8
	.weak		__nv_reservedSMEM_offset_0_alias
	.size		__nv_reservedSMEM_offset_0_alias, 0, 64
	.other		__nv_reservedSMEM_offset_0_alias,@"STO_CUDA_RESERVED_SHARED STV_DEFAULT"
__nv_reservedSMEM_offset_0_alias:
	.zero		0
.nv.shared.reserved.0:
	.zero		64
	.weak		__nv_reservedSMEM_allocation_phase
	.type		__nv_reservedSMEM_allocation_phase,@object
	.size		__nv_reservedSMEM_allocation_phase,(.L_0 - __nv_reservedSMEM_allocation_phase)
__nv_reservedSMEM_allocation_phase:
	.zero		1
.L_0:
	.zero		7
	.weak		__nv_reservedSMEM_devtool_atexit_pc
	.type		__nv_reservedSMEM_devtool_atexit_pc,@object
	.size		__nv_reservedSMEM_devtool_atexit_pc,(__nv_reservedSMEM_allocation_mask - __nv_reservedSMEM_devtool_atexit_pc)
__nv_reservedSMEM_devtool_atexit_pc:
	.zero		8
	.weak		__nv_reservedSMEM_allocation_mask
	.type		__nv_reservedSMEM_allocation_mask,@object
	.size		__nv_reservedSMEM_allocation_mask,(.L_2 - __nv_reservedSMEM_allocation_mask)
__nv_reservedSMEM_allocation_mask:
	.zero		4
.L_2:


//--------------------- .nv.constant0.kernel_cutlass_kernel_cudnngemm_swigludense_gemm_persistent_swigluPersistentDenseGemmKernel_object_at__TiledMMA_ThrLayoutVMNK11110000_PermutationMNK____MMAAtom_ThrID10_ShapeMNK6425616_TVL_0 --------------------------
	.section	.nv.constant0.kernel_cutlass_kernel_cudnngemm_swigludense_gemm_persistent_swigluPersistentDenseGemmKernel_object_at__TiledMMA_ThrLayoutVMNK11110000_PermutationMNK____MMAAtom_ThrID10_ShapeMNK6425616_TVL_0,"a",@progbits
	.sectionflags	@""
	.align	4
.nv.constant0.kernel_cutlass_kernel_cudnngemm_swigludense_gemm_persistent_swigluPersistentDenseGemmKernel_object_at__TiledMMA_ThrLayoutVMNK11110000_PermutationMNK____MMAAtom_ThrID10_ShapeMNK6425616_TVL_0:
	.zero		1512


//--------------------- SYMBOLS --------------------------

	.type		.nv.reservedSmem.offset0,@object
	.size		.nv.reservedSmem.offset0,0x4
	.type		.nv.reservedSmem.cap,@object
	.size		.nv.reservedSmem.cap,0x4
